//
// Generated by NVIDIA NVVM Compiler
//
// Compiler Build ID: CL-36424714
// Cuda compilation tools, release 13.0, V13.0.88
// Based on NVVM 20.0.0
//

.version 9.0
.target sm_100
.address_size 64

	// .globl	_Z12setup_kernelP17curandStateXORWOW
.global .align 4 .b8 precalc_xorwow_matrix[102400];
.global .align 4 .b8 precalc_xorwow_offset_matrix[102400];
.global .align 4 .b8 mrg32k3aM1[2304];
.global .align 4 .b8 mrg32k3aM2[2304];
.global .align 4 .b8 mrg32k3aM1SubSeq[2016];
.global .align 4 .b8 mrg32k3aM2SubSeq[2016];
.global .align 4 .b8 mrg32k3aM1Seq[2304];
.global .align 4 .b8 mrg32k3aM2Seq[2304];
.const .align 8 .b8 __cr_lgamma_table[72];
// _ZZ16neutron_calculusP17curandStateXORWOWfffPfPiiS2_E1r has been demoted
// _ZZ16neutron_calculusP17curandStateXORWOWfffPfPiiS2_E1b has been demoted
// _ZZ16neutron_calculusP17curandStateXORWOWfffPfPiiS2_E1t has been demoted
.global .align 4 .b8 __cudart_i2opi_f[24] = {65, 144, 67, 60, 153, 149, 98, 219, 192, 221, 52, 245, 209, 87, 39, 252, 41, 21, 68, 78, 110, 131, 249, 162};

.visible .entry _Z12setup_kernelP17curandStateXORWOW(
	.param .u64 .ptr .align 1 _Z12setup_kernelP17curandStateXORWOW_param_0
)
{
	.reg .pred 	%p<24>;
	.reg .b32 	%r<406>;
	.reg .b64 	%rd<18>;

	ld.param.u64 	%rd8, [_Z12setup_kernelP17curandStateXORWOW_param_0];
	cvta.to.global.u64 	%rd9, %rd8;
	mov.u32 	%r182, %tid.x;
	mov.u32 	%r183, %ctaid.x;
	mov.u32 	%r184, %nctaid.x;
	mad.lo.s32 	%r185, %r183, %r184, %r182;
	cvt.s64.s32 	%rd17, %r185;
	mul.wide.s32 	%rd10, %r185, 48;
	add.s64 	%rd2, %rd9, %rd10;
	mov.b32 	%r186, 205817361;
	mov.b32 	%r187, -555772652;
	st.global.v2.u32 	[%rd2], {%r187, %r186};
	mov.b32 	%r188, -123459836;
	mov.b32 	%r189, 292744473;
	st.global.v2.u32 	[%rd2+8], {%r189, %r188};
	mov.b32 	%r190, 88143893;
	mov.b32 	%r191, -589760388;
	st.global.v2.u32 	[%rd2+16], {%r191, %r190};
	setp.eq.s32 	%p1, %r185, 0;
	@%p1 bra 	$L__BB0_42;
	mov.b32 	%r312, 0;
	mov.u64 	%rd12, precalc_xorwow_matrix;
$L__BB0_2:
	and.b64  	%rd4, %rd17, 3;
	setp.eq.s64 	%p2, %rd4, 0;
	@%p2 bra 	$L__BB0_41;
	mul.wide.u32 	%rd11, %r312, 3200;
	add.s64 	%rd5, %rd12, %rd11;
	cvt.u32.u64 	%r2, %rd4;
	mov.b32 	%r313, 0;
$L__BB0_4:
	mov.b32 	%r326, 0;
	mov.u32 	%r327, %r326;
	mov.u32 	%r328, %r326;
	mov.u32 	%r329, %r326;
	mov.u32 	%r330, %r326;
	mov.u32 	%r319, %r326;
$L__BB0_5:
	mul.wide.u32 	%rd13, %r319, 4;
	add.s64 	%rd14, %rd2, %rd13;
	ld.global.u32 	%r10, [%rd14+4];
	shl.b32 	%r11, %r319, 5;
	mov.b32 	%r325, 0;
$L__BB0_6:
	.pragma "nounroll";
	shr.u32 	%r196, %r10, %r325;
	and.b32  	%r197, %r196, 1;
	setp.eq.b32 	%p3, %r197, 1;
	not.pred 	%p4, %p3;
	add.s32 	%r198, %r11, %r325;
	mul.lo.s32 	%r199, %r198, 5;
	mul.wide.u32 	%rd15, %r199, 4;
	add.s64 	%rd6, %rd5, %rd15;
	@%p4 bra 	$L__BB0_8;
	ld.global.u32 	%r200, [%rd6];
	xor.b32  	%r330, %r330, %r200;
	ld.global.u32 	%r201, [%rd6+4];
	xor.b32  	%r329, %r329, %r201;
	ld.global.u32 	%r202, [%rd6+8];
	xor.b32  	%r328, %r328, %r202;
	ld.global.u32 	%r203, [%rd6+12];
	xor.b32  	%r327, %r327, %r203;
	ld.global.u32 	%r204, [%rd6+16];
	xor.b32  	%r326, %r326, %r204;
$L__BB0_8:
	and.b32  	%r206, %r196, 2;
	setp.eq.s32 	%p5, %r206, 0;
	@%p5 bra 	$L__BB0_10;
	ld.global.u32 	%r207, [%rd6+20];
	xor.b32  	%r330, %r330, %r207;
	ld.global.u32 	%r208, [%rd6+24];
	xor.b32  	%r329, %r329, %r208;
	ld.global.u32 	%r209, [%rd6+28];
	xor.b32  	%r328, %r328, %r209;
	ld.global.u32 	%r210, [%rd6+32];
	xor.b32  	%r327, %r327, %r210;
	ld.global.u32 	%r211, [%rd6+36];
	xor.b32  	%r326, %r326, %r211;
$L__BB0_10:
	and.b32  	%r213, %r196, 4;
	setp.eq.s32 	%p6, %r213, 0;
	@%p6 bra 	$L__BB0_12;
	ld.global.u32 	%r214, [%rd6+40];
	xor.b32  	%r330, %r330, %r214;
	ld.global.u32 	%r215, [%rd6+44];
	xor.b32  	%r329, %r329, %r215;
	ld.global.u32 	%r216, [%rd6+48];
	xor.b32  	%r328, %r328, %r216;
	ld.global.u32 	%r217, [%rd6+52];
	xor.b32  	%r327, %r327, %r217;
	ld.global.u32 	%r218, [%rd6+56];
	xor.b32  	%r326, %r326, %r218;
$L__BB0_12:
	and.b32  	%r220, %r196, 8;
	setp.eq.s32 	%p7, %r220, 0;
	@%p7 bra 	$L__BB0_14;
	ld.global.u32 	%r221, [%rd6+60];
	xor.b32  	%r330, %r330, %r221;
	ld.global.u32 	%r222, [%rd6+64];
	xor.b32  	%r329, %r329, %r222;
	ld.global.u32 	%r223, [%rd6+68];
	xor.b32  	%r328, %r328, %r223;
	ld.global.u32 	%r224, [%rd6+72];
	xor.b32  	%r327, %r327, %r224;
	ld.global.u32 	%r225, [%rd6+76];
	xor.b32  	%r326, %r326, %r225;
$L__BB0_14:
	and.b32  	%r227, %r196, 16;
	setp.eq.s32 	%p8, %r227, 0;
	@%p8 bra 	$L__BB0_16;
	ld.global.u32 	%r228, [%rd6+80];
	xor.b32  	%r330, %r330, %r228;
	ld.global.u32 	%r229, [%rd6+84];
	xor.b32  	%r329, %r329, %r229;
	ld.global.u32 	%r230, [%rd6+88];
	xor.b32  	%r328, %r328, %r230;
	ld.global.u32 	%r231, [%rd6+92];
	xor.b32  	%r327, %r327, %r231;
	ld.global.u32 	%r232, [%rd6+96];
	xor.b32  	%r326, %r326, %r232;
$L__BB0_16:
	and.b32  	%r234, %r196, 32;
	setp.eq.s32 	%p9, %r234, 0;
	@%p9 bra 	$L__BB0_18;
	ld.global.u32 	%r235, [%rd6+100];
	xor.b32  	%r330, %r330, %r235;
	ld.global.u32 	%r236, [%rd6+104];
	xor.b32  	%r329, %r329, %r236;
	ld.global.u32 	%r237, [%rd6+108];
	xor.b32  	%r328, %r328, %r237;
	ld.global.u32 	%r238, [%rd6+112];
	xor.b32  	%r327, %r327, %r238;
	ld.global.u32 	%r239, [%rd6+116];
	xor.b32  	%r326, %r326, %r239;
$L__BB0_18:
	and.b32  	%r241, %r196, 64;
	setp.eq.s32 	%p10, %r241, 0;
	@%p10 bra 	$L__BB0_20;
	ld.global.u32 	%r242, [%rd6+120];
	xor.b32  	%r330, %r330, %r242;
	ld.global.u32 	%r243, [%rd6+124];
	xor.b32  	%r329, %r329, %r243;
	ld.global.u32 	%r244, [%rd6+128];
	xor.b32  	%r328, %r328, %r244;
	ld.global.u32 	%r245, [%rd6+132];
	xor.b32  	%r327, %r327, %r245;
	ld.global.u32 	%r246, [%rd6+136];
	xor.b32  	%r326, %r326, %r246;
$L__BB0_20:
	and.b32  	%r248, %r196, 128;
	setp.eq.s32 	%p11, %r248, 0;
	@%p11 bra 	$L__BB0_22;
	ld.global.u32 	%r249, [%rd6+140];
	xor.b32  	%r330, %r330, %r249;
	ld.global.u32 	%r250, [%rd6+144];
	xor.b32  	%r329, %r329, %r250;
	ld.global.u32 	%r251, [%rd6+148];
	xor.b32  	%r328, %r328, %r251;
	ld.global.u32 	%r252, [%rd6+152];
	xor.b32  	%r327, %r327, %r252;
	ld.global.u32 	%r253, [%rd6+156];
	xor.b32  	%r326, %r326, %r253;
$L__BB0_22:
	and.b32  	%r255, %r196, 256;
	setp.eq.s32 	%p12, %r255, 0;
	@%p12 bra 	$L__BB0_24;
	ld.global.u32 	%r256, [%rd6+160];
	xor.b32  	%r330, %r330, %r256;
	ld.global.u32 	%r257, [%rd6+164];
	xor.b32  	%r329, %r329, %r257;
	ld.global.u32 	%r258, [%rd6+168];
	xor.b32  	%r328, %r328, %r258;
	ld.global.u32 	%r259, [%rd6+172];
	xor.b32  	%r327, %r327, %r259;
	ld.global.u32 	%r260, [%rd6+176];
	xor.b32  	%r326, %r326, %r260;
$L__BB0_24:
	and.b32  	%r262, %r196, 512;
	setp.eq.s32 	%p13, %r262, 0;
	@%p13 bra 	$L__BB0_26;
	ld.global.u32 	%r263, [%rd6+180];
	xor.b32  	%r330, %r330, %r263;
	ld.global.u32 	%r264, [%rd6+184];
	xor.b32  	%r329, %r329, %r264;
	ld.global.u32 	%r265, [%rd6+188];
	xor.b32  	%r328, %r328, %r265;
	ld.global.u32 	%r266, [%rd6+192];
	xor.b32  	%r327, %r327, %r266;
	ld.global.u32 	%r267, [%rd6+196];
	xor.b32  	%r326, %r326, %r267;
$L__BB0_26:
	and.b32  	%r269, %r196, 1024;
	setp.eq.s32 	%p14, %r269, 0;
	@%p14 bra 	$L__BB0_28;
	ld.global.u32 	%r270, [%rd6+200];
	xor.b32  	%r330, %r330, %r270;
	ld.global.u32 	%r271, [%rd6+204];
	xor.b32  	%r329, %r329, %r271;
	ld.global.u32 	%r272, [%rd6+208];
	xor.b32  	%r328, %r328, %r272;
	ld.global.u32 	%r273, [%rd6+212];
	xor.b32  	%r327, %r327, %r273;
	ld.global.u32 	%r274, [%rd6+216];
	xor.b32  	%r326, %r326, %r274;
$L__BB0_28:
	and.b32  	%r276, %r196, 2048;
	setp.eq.s32 	%p15, %r276, 0;
	@%p15 bra 	$L__BB0_30;
	ld.global.u32 	%r277, [%rd6+220];
	xor.b32  	%r330, %r330, %r277;
	ld.global.u32 	%r278, [%rd6+224];
	xor.b32  	%r329, %r329, %r278;
	ld.global.u32 	%r279, [%rd6+228];
	xor.b32  	%r328, %r328, %r279;
	ld.global.u32 	%r280, [%rd6+232];
	xor.b32  	%r327, %r327, %r280;
	ld.global.u32 	%r281, [%rd6+236];
	xor.b32  	%r326, %r326, %r281;
$L__BB0_30:
	and.b32  	%r283, %r196, 4096;
	setp.eq.s32 	%p16, %r283, 0;
	@%p16 bra 	$L__BB0_32;
	ld.global.u32 	%r284, [%rd6+240];
	xor.b32  	%r330, %r330, %r284;
	ld.global.u32 	%r285, [%rd6+244];
	xor.b32  	%r329, %r329, %r285;
	ld.global.u32 	%r286, [%rd6+248];
	xor.b32  	%r328, %r328, %r286;
	ld.global.u32 	%r287, [%rd6+252];
	xor.b32  	%r327, %r327, %r287;
	ld.global.u32 	%r288, [%rd6+256];
	xor.b32  	%r326, %r326, %r288;
$L__BB0_32:
	and.b32  	%r290, %r196, 8192;
	setp.eq.s32 	%p17, %r290, 0;
	@%p17 bra 	$L__BB0_34;
	ld.global.u32 	%r291, [%rd6+260];
	xor.b32  	%r330, %r330, %r291;
	ld.global.u32 	%r292, [%rd6+264];
	xor.b32  	%r329, %r329, %r292;
	ld.global.u32 	%r293, [%rd6+268];
	xor.b32  	%r328, %r328, %r293;
	ld.global.u32 	%r294, [%rd6+272];
	xor.b32  	%r327, %r327, %r294;
	ld.global.u32 	%r295, [%rd6+276];
	xor.b32  	%r326, %r326, %r295;
$L__BB0_34:
	and.b32  	%r297, %r196, 16384;
	setp.eq.s32 	%p18, %r297, 0;
	@%p18 bra 	$L__BB0_36;
	ld.global.u32 	%r298, [%rd6+280];
	xor.b32  	%r330, %r330, %r298;
	ld.global.u32 	%r299, [%rd6+284];
	xor.b32  	%r329, %r329, %r299;
	ld.global.u32 	%r300, [%rd6+288];
	xor.b32  	%r328, %r328, %r300;
	ld.global.u32 	%r301, [%rd6+292];
	xor.b32  	%r327, %r327, %r301;
	ld.global.u32 	%r302, [%rd6+296];
	xor.b32  	%r326, %r326, %r302;
$L__BB0_36:
	and.b32  	%r304, %r196, 32768;
	setp.eq.s32 	%p19, %r304, 0;
	@%p19 bra 	$L__BB0_38;
	ld.global.u32 	%r305, [%rd6+300];
	xor.b32  	%r330, %r330, %r305;
	ld.global.u32 	%r306, [%rd6+304];
	xor.b32  	%r329, %r329, %r306;
	ld.global.u32 	%r307, [%rd6+308];
	xor.b32  	%r328, %r328, %r307;
	ld.global.u32 	%r308, [%rd6+312];
	xor.b32  	%r327, %r327, %r308;
	ld.global.u32 	%r309, [%rd6+316];
	xor.b32  	%r326, %r326, %r309;
$L__BB0_38:
	add.s32 	%r325, %r325, 16;
	setp.ne.s32 	%p20, %r325, 32;
	@%p20 bra 	$L__BB0_6;
	mad.lo.s32 	%r310, %r319, -31, %r11;
	add.s32 	%r319, %r310, 1;
	setp.ne.s32 	%p21, %r319, 5;
	@%p21 bra 	$L__BB0_5;
	st.global.u32 	[%rd2+4], %r330;
	st.global.u32 	[%rd2+8], %r329;
	st.global.u32 	[%rd2+12], %r328;
	st.global.u32 	[%rd2+16], %r327;
	st.global.u32 	[%rd2+20], %r326;
	add.s32 	%r313, %r313, 1;
	setp.lt.u32 	%p22, %r313, %r2;
	@%p22 bra 	$L__BB0_4;
$L__BB0_41:
	shr.u64 	%rd7, %rd17, 2;
	add.s32 	%r312, %r312, 1;
	setp.gt.u64 	%p23, %rd17, 3;
	mov.u64 	%rd17, %rd7;
	@%p23 bra 	$L__BB0_2;
$L__BB0_42:
	mov.b32 	%r311, 0;
	st.global.v2.u32 	[%rd2+24], {%r311, %r311};
	st.global.u32 	[%rd2+32], %r311;
	mov.b64 	%rd16, 0;
	st.global.u64 	[%rd2+40], %rd16;
	ret;

}
	// .globl	_Z16neutron_calculusP17curandStateXORWOWfffPfPiiS2_
.visible .entry _Z16neutron_calculusP17curandStateXORWOWfffPfPiiS2_(
	.param .u64 .ptr .align 1 _Z16neutron_calculusP17curandStateXORWOWfffPfPiiS2__param_0,
	.param .f32 _Z16neutron_calculusP17curandStateXORWOWfffPfPiiS2__param_1,
	.param .f32 _Z16neutron_calculusP17curandStateXORWOWfffPfPiiS2__param_2,
	.param .f32 _Z16neutron_calculusP17curandStateXORWOWfffPfPiiS2__param_3,
	.param .u64 .ptr .align 1 _Z16neutron_calculusP17curandStateXORWOWfffPfPiiS2__param_4,
	.param .u64 .ptr .align 1 _Z16neutron_calculusP17curandStateXORWOWfffPfPiiS2__param_5,
	.param .u32 _Z16neutron_calculusP17curandStateXORWOWfffPfPiiS2__param_6,
	.param .u64 .ptr .align 1 _Z16neutron_calculusP17curandStateXORWOWfffPfPiiS2__param_7
)
{
	.local .align 4 .b8 	__local_depot1[28];
	.reg .b64 	%SP;
	.reg .b64 	%SPL;
	.reg .pred 	%p<21>;
	.reg .b32 	%r<150>;
	.reg .b32 	%f<69>;
	.reg .b64 	%rd<36>;
	.reg .b64 	%fd<5>;
	// demoted variable
	.shared .align 4 .b8 _ZZ16neutron_calculusP17curandStateXORWOWfffPfPiiS2_E1r[1024];
	// demoted variable
	.shared .align 4 .b8 _ZZ16neutron_calculusP17curandStateXORWOWfffPfPiiS2_E1b[1024];
	// demoted variable
	.shared .align 4 .b8 _ZZ16neutron_calculusP17curandStateXORWOWfffPfPiiS2_E1t[1024];
	mov.u64 	%SPL, __local_depot1;
	ld.param.u64 	%rd10, [_Z16neutron_calculusP17curandStateXORWOWfffPfPiiS2__param_0];
	ld.param.f32 	%f13, [_Z16neutron_calculusP17curandStateXORWOWfffPfPiiS2__param_1];
	ld.param.f32 	%f14, [_Z16neutron_calculusP17curandStateXORWOWfffPfPiiS2__param_2];
	ld.param.u32 	%r54, [_Z16neutron_calculusP17curandStateXORWOWfffPfPiiS2__param_6];
	add.u64 	%rd1, %SPL, 0;
	mov.u32 	%r1, %tid.x;
	mov.u32 	%r55, %ctaid.x;
	mov.u32 	%r149, %ntid.x;
	mad.lo.s32 	%r135, %r55, %r149, %r1;
	shl.b32 	%r56, %r1, 2;
	mov.u32 	%r57, _ZZ16neutron_calculusP17curandStateXORWOWfffPfPiiS2_E1r;
	add.s32 	%r4, %r57, %r56;
	mov.b32 	%r58, 0;
	st.shared.u32 	[%r4], %r58;
	mov.u32 	%r59, _ZZ16neutron_calculusP17curandStateXORWOWfffPfPiiS2_E1t;
	add.s32 	%r5, %r59, %r56;
	st.shared.u32 	[%r5], %r58;
	mov.u32 	%r60, _ZZ16neutron_calculusP17curandStateXORWOWfffPfPiiS2_E1b;
	add.s32 	%r6, %r60, %r56;
	st.shared.u32 	[%r6], %r58;
	setp.ge.s32 	%p1, %r135, %r54;
	@%p1 bra 	$L__BB1_18;
	cvta.to.global.u64 	%rd15, %rd10;
	mul.wide.s32 	%rd16, %r135, 48;
	add.s64 	%rd2, %rd15, %rd16;
	rcp.rn.f32 	%f1, %f13;
	div.rn.f32 	%f2, %f14, %f13;
	mov.b32 	%r146, 0;
	mov.u64 	%rd17, __cudart_i2opi_f;
	mov.u32 	%r147, %r146;
	mov.u32 	%r148, %r146;
$L__BB1_2:
	ld.global.v2.u32 	{%r17, %r141}, [%rd2];
	ld.global.v2.u32 	{%r21, %r20}, [%rd2+8];
	ld.global.v2.u32 	{%r138, %r137}, [%rd2+16];
	mov.f32 	%f66, 0f00000000;
	mov.f32 	%f11, %f66;
$L__BB1_3:
	mov.u32 	%r19, %r138;
	mov.u32 	%r18, %r137;
	shr.u32 	%r62, %r141, 2;
	xor.b32  	%r63, %r62, %r141;
	st.global.v2.u32 	[%rd2+8], {%r20, %r19};
	shl.b32 	%r64, %r18, 4;
	shl.b32 	%r65, %r63, 1;
	xor.b32  	%r66, %r65, %r64;
	xor.b32  	%r67, %r66, %r63;
	xor.b32  	%r27, %r67, %r18;
	st.global.v2.u32 	[%rd2+16], {%r18, %r27};
	add.s32 	%r68, %r17, 362437;
	st.global.v2.u32 	[%rd2], {%r68, %r21};
	add.s32 	%r69, %r27, %r68;
	cvt.rn.f32.u32 	%f17, %r69;
	fma.rn.f32 	%f18, %f17, 0f2F800000, 0f2F000000;
	setp.lt.f32 	%p2, %f18, 0f00800000;
	mul.f32 	%f19, %f18, 0f4B000000;
	selp.f32 	%f20, %f19, %f18, %p2;
	selp.f32 	%f21, 0fC1B80000, 0f00000000, %p2;
	mov.b32 	%r70, %f20;
	add.s32 	%r71, %r70, -1059760811;
	and.b32  	%r72, %r71, -8388608;
	sub.s32 	%r73, %r70, %r72;
	mov.b32 	%f22, %r73;
	cvt.rn.f32.s32 	%f23, %r72;
	fma.rn.f32 	%f24, %f23, 0f34000000, %f21;
	add.f32 	%f25, %f22, 0fBF800000;
	fma.rn.f32 	%f26, %f25, 0fBE055027, 0f3E1039F6;
	fma.rn.f32 	%f27, %f26, %f25, 0fBDF8CDCC;
	fma.rn.f32 	%f28, %f27, %f25, 0f3E0F2955;
	fma.rn.f32 	%f29, %f28, %f25, 0fBE2AD8B9;
	fma.rn.f32 	%f30, %f29, %f25, 0f3E4CED0B;
	fma.rn.f32 	%f31, %f30, %f25, 0fBE7FFF22;
	fma.rn.f32 	%f32, %f31, %f25, 0f3EAAAA78;
	fma.rn.f32 	%f33, %f32, %f25, 0fBF000000;
	mul.f32 	%f34, %f25, %f33;
	fma.rn.f32 	%f35, %f34, %f25, %f25;
	fma.rn.f32 	%f36, %f24, 0f3F317218, %f35;
	setp.gt.u32 	%p3, %r70, 2139095039;
	fma.rn.f32 	%f37, %f20, 0f7F800000, 0f7F800000;
	selp.f32 	%f38, %f37, %f36, %p3;
	setp.eq.f32 	%p4, %f20, 0f00000000;
	selp.f32 	%f5, 0fFF800000, %f38, %p4;
	mul.f32 	%f39, %f66, 0f3F22F983;
	cvt.rni.s32.f32 	%r145, %f39;
	cvt.rn.f32.s32 	%f40, %r145;
	fma.rn.f32 	%f41, %f40, 0fBFC90FDA, %f66;
	fma.rn.f32 	%f42, %f40, 0fB3A22168, %f41;
	fma.rn.f32 	%f68, %f40, 0fA7C234C5, %f42;
	abs.f32 	%f7, %f66;
	setp.ltu.f32 	%p5, %f7, 0f47CE4780;
	@%p5 bra 	$L__BB1_11;
	setp.neu.f32 	%p6, %f7, 0f7F800000;
	@%p6 bra 	$L__BB1_6;
	mov.f32 	%f45, 0f00000000;
	mul.rn.f32 	%f68, %f66, %f45;
	mov.b32 	%r145, 0;
	bra.uni 	$L__BB1_11;
$L__BB1_6:
	mov.b32 	%r29, %f66;
	shl.b32 	%r75, %r29, 8;
	or.b32  	%r30, %r75, -2147483648;
	mov.b64 	%rd35, 0;
	mov.b32 	%r142, 0;
	mov.u64 	%rd33, %rd17;
	mov.u64 	%rd34, %rd1;
$L__BB1_7:
	.pragma "nounroll";
	ld.global.nc.u32 	%r76, [%rd33];
	mad.wide.u32 	%rd19, %r76, %r30, %rd35;
	shr.u64 	%rd35, %rd19, 32;
	st.local.u32 	[%rd34], %rd19;
	add.s32 	%r142, %r142, 1;
	add.s64 	%rd34, %rd34, 4;
	add.s64 	%rd33, %rd33, 4;
	setp.ne.s32 	%p7, %r142, 6;
	@%p7 bra 	$L__BB1_7;
	shr.u32 	%r77, %r29, 23;
	st.local.u32 	[%rd1+24], %rd35;
	and.b32  	%r33, %r77, 31;
	and.b32  	%r78, %r77, 224;
	add.s32 	%r79, %r78, -128;
	shr.u32 	%r80, %r79, 5;
	mul.wide.u32 	%rd20, %r80, 4;
	sub.s64 	%rd9, %rd1, %rd20;
	ld.local.u32 	%r143, [%rd9+24];
	ld.local.u32 	%r144, [%rd9+20];
	setp.eq.s32 	%p8, %r33, 0;
	@%p8 bra 	$L__BB1_10;
	shf.l.wrap.b32 	%r143, %r144, %r143, %r33;
	ld.local.u32 	%r81, [%rd9+16];
	shf.l.wrap.b32 	%r144, %r81, %r144, %r33;
$L__BB1_10:
	shr.u32 	%r82, %r143, 30;
	shf.l.wrap.b32 	%r83, %r144, %r143, 2;
	shl.b32 	%r84, %r144, 2;
	shr.u32 	%r85, %r83, 31;
	add.s32 	%r86, %r85, %r82;
	neg.s32 	%r87, %r86;
	setp.lt.s32 	%p9, %r29, 0;
	selp.b32 	%r145, %r87, %r86, %p9;
	xor.b32  	%r88, %r83, %r29;
	shr.s32 	%r89, %r83, 31;
	xor.b32  	%r90, %r89, %r83;
	xor.b32  	%r91, %r89, %r84;
	cvt.u64.u32 	%rd21, %r90;
	shl.b64 	%rd22, %rd21, 32;
	cvt.u64.u32 	%rd23, %r91;
	or.b64  	%rd24, %rd22, %rd23;
	cvt.rn.f64.s64 	%fd1, %rd24;
	mul.f64 	%fd2, %fd1, 0d3BF921FB54442D19;
	cvt.rn.f32.f64 	%f43, %fd2;
	neg.f32 	%f44, %f43;
	setp.lt.s32 	%p10, %r88, 0;
	selp.f32 	%f68, %f44, %f43, %p10;
$L__BB1_11:
	add.s32 	%r93, %r145, 1;
	mul.rn.f32 	%f46, %f68, %f68;
	and.b32  	%r94, %r145, 1;
	setp.eq.b32 	%p11, %r94, 1;
	selp.f32 	%f47, %f68, 0f3F800000, %p11;
	fma.rn.f32 	%f48, %f46, %f47, 0f00000000;
	fma.rn.f32 	%f49, %f46, 0f37CBAC00, 0fBAB607ED;
	selp.f32 	%f50, 0fB94D4153, %f49, %p11;
	selp.f32 	%f51, 0f3C0885E4, 0f3D2AAABB, %p11;
	fma.rn.f32 	%f52, %f50, %f46, %f51;
	selp.f32 	%f53, 0fBE2AAAA8, 0fBEFFFFFF, %p11;
	fma.rn.f32 	%f54, %f52, %f46, %f53;
	fma.rn.f32 	%f55, %f54, %f48, %f47;
	and.b32  	%r95, %r93, 2;
	setp.eq.s32 	%p12, %r95, 0;
	mov.f32 	%f56, 0f00000000;
	sub.f32 	%f57, %f56, %f55;
	selp.f32 	%f58, %f55, %f57, %p12;
	mul.f32 	%f59, %f1, %f5;
	mul.f32 	%f60, %f59, %f58;
	sub.f32 	%f11, %f11, %f60;
	setp.geu.f32 	%p13, %f11, 0f00000000;
	@%p13 bra 	$L__BB1_13;
	add.s32 	%r146, %r146, 1;
	st.shared.u32 	[%r4], %r146;
	bra.uni 	$L__BB1_17;
$L__BB1_13:
	ld.param.f32 	%f65, [_Z16neutron_calculusP17curandStateXORWOWfffPfPiiS2__param_3];
	setp.ltu.f32 	%p14, %f11, %f65;
	@%p14 bra 	$L__BB1_15;
	add.s32 	%r148, %r148, 1;
	st.shared.u32 	[%r5], %r148;
	bra.uni 	$L__BB1_17;
$L__BB1_15:
	shr.u32 	%r96, %r21, 2;
	xor.b32  	%r97, %r96, %r21;
	st.global.v2.u32 	[%rd2+8], {%r19, %r18};
	shl.b32 	%r98, %r27, 4;
	shl.b32 	%r99, %r97, 1;
	xor.b32  	%r100, %r99, %r98;
	xor.b32  	%r101, %r100, %r97;
	xor.b32  	%r138, %r101, %r27;
	st.global.v2.u32 	[%rd2+16], {%r27, %r138};
	add.s32 	%r102, %r17, 724874;
	st.global.v2.u32 	[%rd2], {%r102, %r20};
	add.s32 	%r103, %r138, %r102;
	cvt.rn.f32.u32 	%f61, %r103;
	fma.rn.f32 	%f62, %f61, 0f2F800000, 0f2F000000;
	setp.geu.f32 	%p15, %f62, %f2;
	@%p15 bra 	$L__BB1_25;
	ld.param.u64 	%rd32, [_Z16neutron_calculusP17curandStateXORWOWfffPfPiiS2__param_7];
	ld.param.u64 	%rd30, [_Z16neutron_calculusP17curandStateXORWOWfffPfPiiS2__param_4];
	add.s32 	%r147, %r147, 1;
	st.shared.u32 	[%r6], %r147;
	cvta.to.global.u64 	%rd25, %rd32;
	atom.global.add.u32 	%r111, [%rd25], 1;
	cvta.to.global.u64 	%rd26, %rd30;
	mul.wide.s32 	%rd27, %r111, 4;
	add.s64 	%rd28, %rd26, %rd27;
	st.global.f32 	[%rd28], %f11;
$L__BB1_17:
	mov.u32 	%r112, %nctaid.x;
	mad.lo.s32 	%r135, %r112, %r149, %r135;
	setp.lt.s32 	%p16, %r135, %r54;
	@%p16 bra 	$L__BB1_2;
$L__BB1_18:
	bar.sync 	0;
	setp.lt.u32 	%p17, %r149, 2;
	@%p17 bra 	$L__BB1_22;
$L__BB1_19:
	shr.u32 	%r53, %r149, 1;
	setp.ge.u32 	%p18, %r1, %r53;
	@%p18 bra 	$L__BB1_21;
	shl.b32 	%r113, %r53, 2;
	add.s32 	%r114, %r4, %r113;
	ld.shared.u32 	%r115, [%r114];
	ld.shared.u32 	%r116, [%r4];
	add.s32 	%r117, %r116, %r115;
	st.shared.u32 	[%r4], %r117;
	add.s32 	%r118, %r5, %r113;
	ld.shared.u32 	%r119, [%r118];
	ld.shared.u32 	%r120, [%r5];
	add.s32 	%r121, %r120, %r119;
	st.shared.u32 	[%r5], %r121;
	add.s32 	%r122, %r6, %r113;
	ld.shared.u32 	%r123, [%r122];
	ld.shared.u32 	%r124, [%r6];
	add.s32 	%r125, %r124, %r123;
	st.shared.u32 	[%r6], %r125;
$L__BB1_21:
	bar.sync 	0;
	setp.gt.u32 	%p19, %r149, 3;
	mov.u32 	%r149, %r53;
	@%p19 bra 	$L__BB1_19;
$L__BB1_22:
	setp.ne.s32 	%p20, %r1, 0;
	@%p20 bra 	$L__BB1_24;
	ld.param.u64 	%rd31, [_Z16neutron_calculusP17curandStateXORWOWfffPfPiiS2__param_5];
	cvta.to.global.u64 	%rd29, %rd31;
	ld.shared.u32 	%r126, [_ZZ16neutron_calculusP17curandStateXORWOWfffPfPiiS2_E1r];
	atom.global.add.u32 	%r127, [%rd29], %r126;
	ld.shared.u32 	%r128, [_ZZ16neutron_calculusP17curandStateXORWOWfffPfPiiS2_E1t];
	atom.global.add.u32 	%r129, [%rd29+4], %r128;
	ld.shared.u32 	%r130, [_ZZ16neutron_calculusP17curandStateXORWOWfffPfPiiS2_E1b];
	atom.global.add.u32 	%r131, [%rd29+8], %r130;
$L__BB1_24:
	ret;
$L__BB1_25:
	shr.u32 	%r104, %r20, 2;
	xor.b32  	%r105, %r104, %r20;
	st.global.v2.u32 	[%rd2+8], {%r18, %r27};
	shl.b32 	%r106, %r138, 4;
	shl.b32 	%r107, %r105, 1;
	xor.b32  	%r108, %r107, %r106;
	xor.b32  	%r109, %r108, %r105;
	xor.b32  	%r137, %r109, %r138;
	st.global.v2.u32 	[%rd2+16], {%r138, %r137};
	add.s32 	%r17, %r17, 1087311;
	st.global.v2.u32 	[%rd2], {%r17, %r19};
	add.s32 	%r110, %r137, %r17;
	cvt.rn.f32.u32 	%f63, %r110;
	fma.rn.f32 	%f64, %f63, 0f2F800000, 0f2F000000;
	cvt.f64.f32 	%fd3, %f64;
	mul.f64 	%fd4, %fd3, 0d400921FB54442D18;
	cvt.rn.f32.f64 	%f66, %fd4;
	mov.u32 	%r20, %r27;
	mov.u32 	%r21, %r18;
	mov.u32 	%r141, %r19;
	bra.uni 	$L__BB1_3;

}


// ===== COMPILED SASS (sm_100) =====

	.target	sm_100

	.elftype	@"ET_EXEC"


//--------------------- .note.nv.tkinfo           --------------------------
	.section	.note.nv.tkinfo,"",@"SHT_NOTE"
	.sectionflags	@"SHF_NOTE_NV_TKINFO"
	.tkinfo
        /*0018*/ 	.word	0x00000002
        /*0030*/ 	.string	""
        /*0030*/ 	.string	"ptxas"
        /*0030*/ 	.string	"Cuda compilation tools, release 13.0, V13.0.88"
        /*0030*/ 	.string	"Build cuda_13.0.r13.0/compiler.36424714_0"
        /*0030*/ 	.string	"-arch sm_100 -m 64 "



//--------------------- .note.nv.cuinfo           --------------------------
	.section	.note.nv.cuinfo,"",@"SHT_NOTE"
	.sectionflags	@"SHF_NOTE_NV_CUINFO"
        /*0018*/ 	.short	0x0002
        /*001a*/ 	.short	0x0064
        /*001c*/ 	.short	0x0082
	.zero		2


//--------------------- .nv.info                  --------------------------
	.section	.nv.info,"",@"SHT_CUDA_INFO"
	.align	4


	//----- nvinfo : EIATTR_REGCOUNT
	.align		4
        /*0000*/ 	.byte	0x04, 0x2f
        /*0002*/ 	.short	(.L_11 - .L_10)
	.align		4
.L_10:
        /*0004*/ 	.word	index@(_Z12setup_kernelP17curandStateXORWOW)
        /*0008*/ 	.word	0x0000001f


	//----- nvinfo : EIATTR_FRAME_SIZE
	.align		4
.L_11:
        /*000c*/ 	.byte	0x04, 0x11
        /*000e*/ 	.short	(.L_13 - .L_12)
	.align		4
.L_12:
        /*0010*/ 	.word	index@(_Z12setup_kernelP17curandStateXORWOW)
        /*0014*/ 	.word	0x00000000


	//----- nvinfo : EIATTR_REGCOUNT
	.align		4
.L_13:
        /*0018*/ 	.byte	0x04, 0x2f
        /*001a*/ 	.short	(.L_15 - .L_14)
	.align		4
.L_14:
        /*001c*/ 	.word	index@(_Z16neutron_calculusP17curandStateXORWOWfffPfPiiS2_)
        /*0020*/ 	.word	0x00000027


	//----- nvinfo : EIATTR_FRAME_SIZE
	.align		4
.L_15:
        /*0024*/ 	.byte	0x04, 0x11
        /*0026*/ 	.short	(.L_17 - .L_16)
	.align		4
.L_16:
        /*0028*/ 	.word	index@($__internal_1_$__cuda_sm3x_div_rn_noftz_f32_slowpath)
        /*002c*/ 	.word	0x00000000


	//----- nvinfo : EIATTR_FRAME_SIZE
	.align		4
.L_17:
        /*0030*/ 	.byte	0x04, 0x11
        /*0032*/ 	.short	(.L_19 - .L_18)
	.align		4
.L_18:
        /*0034*/ 	.word	index@($__internal_0_$__cuda_sm20_rcp_rn_f32_slowpath)
        /*0038*/ 	.word	0x00000000


	//----- nvinfo : EIATTR_FRAME_SIZE
	.align		4
.L_19:
        /*003c*/ 	.byte	0x04, 0x11
        /*003e*/ 	.short	(.L_21 - .L_20)
	.align		4
.L_20:
        /*0040*/ 	.word	index@(_Z16neutron_calculusP17curandStateXORWOWfffPfPiiS2_)
        /*0044*/ 	.word	0x00000000


	//----- nvinfo : EIATTR_MIN_STACK_SIZE
	.align		4
.L_21:
        /*0048*/ 	.byte	0x04, 0x12
        /*004a*/ 	.short	(.L_23 - .L_22)
	.align		4
.L_22:
        /*004c*/ 	.word	index@(_Z16neutron_calculusP17curandStateXORWOWfffPfPiiS2_)
        /*0050*/ 	.word	0x00000000


	//----- nvinfo : EIATTR_MIN_STACK_SIZE
	.align		4
.L_23:
        /*0054*/ 	.byte	0x04, 0x12
        /*0056*/ 	.short	(.L_25 - .L_24)
	.align		4
.L_24:
        /*0058*/ 	.word	index@(_Z12setup_kernelP17curandStateXORWOW)
        /*005c*/ 	.word	0x00000000
.L_25:


//--------------------- .nv.compat                --------------------------
	.section	.nv.compat,"",@"SHT_CUDA_COMPAT_INFO"
	.align	4
        /*0000*/ 	.byte	0x02, 0x09, 0x00, 0x00, 0x02, 0x02, 0x01, 0x00, 0x02, 0x05, 0x05, 0x00, 0x03, 0x07, 0x01, 0x01
        /*0010*/ 	.byte	0x02, 0x03, 0x00, 0x00, 0x02, 0x06, 0x01, 0x00, 0x04, 0x0b, 0x08, 0x00, 0x01, 0x00, 0x00, 0x00
        /*0020*/ 	.byte	0x00, 0x00, 0x00, 0x00


//--------------------- .nv.info._Z16neutron_calculusP17curandStateXORWOWfffPfPiiS2_ --------------------------
	.section	.nv.info._Z16neutron_calculusP17curandStateXORWOWfffPfPiiS2_,"",@"SHT_CUDA_INFO"
	.sectionflags	@""
	.align	4


	//----- nvinfo : EIATTR_CUDA_API_VERSION
	.align		4
        /*0000*/ 	.byte	0x04, 0x37
        /*0002*/ 	.short	(.L_27 - .L_26)
.L_26:
        /*0004*/ 	.word	0x00000082


	//----- nvinfo : EIATTR_KPARAM_INFO
	.align		4
.L_27:
        /*0008*/ 	.byte	0x04, 0x17
        /*000a*/ 	.short	(.L_29 - .L_28)
.L_28:
        /*000c*/ 	.word	0x00000000
        /*0010*/ 	.short	0x0007
        /*0012*/ 	.short	0x0030
        /*0014*/ 	.byte	0x00, 0xf5, 0x21, 0x00


	//----- nvinfo : EIATTR_KPARAM_INFO
	.align		4
.L_29:
        /*0018*/ 	.byte	0x04, 0x17
        /*001a*/ 	.short	(.L_31 - .L_30)
.L_30:
        /*001c*/ 	.word	0x00000000
        /*0020*/ 	.short	0x0006
        /*0022*/ 	.short	0x0028
        /*0024*/ 	.byte	0x00, 0xf0, 0x11, 0x00


	//----- nvinfo : EIATTR_KPARAM_INFO
	.align		4
.L_31:
        /*0028*/ 	.byte	0x04, 0x17
        /*002a*/ 	.short	(.L_33 - .L_32)
.L_32:
        /*002c*/ 	.word	0x00000000
        /*0030*/ 	.short	0x0005
        /*0032*/ 	.short	0x0020
        /*0034*/ 	.byte	0x00, 0xf5, 0x21, 0x00


	//----- nvinfo : EIATTR_KPARAM_INFO
	.align		4
.L_33:
        /*0038*/ 	.byte	0x04, 0x17
        /*003a*/ 	.short	(.L_35 - .L_34)
.L_34:
        /*003c*/ 	.word	0x00000000
        /*0040*/ 	.short	0x0004
        /*0042*/ 	.short	0x0018
        /*0044*/ 	.byte	0x00, 0xf5, 0x21, 0x00


	//----- nvinfo : EIATTR_KPARAM_INFO
	.align		4
.L_35:
        /*0048*/ 	.byte	0x04, 0x17
        /*004a*/ 	.short	(.L_37 - .L_36)
.L_36:
        /*004c*/ 	.word	0x00000000
        /*0050*/ 	.short	0x0003
        /*0052*/ 	.short	0x0010
        /*0054*/ 	.byte	0x00, 0xf0, 0x11, 0x00


	//----- nvinfo : EIATTR_KPARAM_INFO
	.align		4
.L_37:
        /*0058*/ 	.byte	0x04, 0x17
        /*005a*/ 	.short	(.L_39 - .L_38)
.L_38:
        /*005c*/ 	.word	0x00000000
        /*0060*/ 	.short	0x0002
        /*0062*/ 	.short	0x000c
        /*0064*/ 	.byte	0x00, 0xf0, 0x11, 0x00


	//----- nvinfo : EIATTR_KPARAM_INFO
	.align		4
.L_39:
        /*0068*/ 	.byte	0x04, 0x17
        /*006a*/ 	.short	(.L_41 - .L_40)
.L_40:
        /*006c*/ 	.word	0x00000000
        /*0070*/ 	.short	0x0001
        /*0072*/ 	.short	0x0008
        /*0074*/ 	.byte	0x00, 0xf0, 0x11, 0x00


	//----- nvinfo : EIATTR_KPARAM_INFO
	.align		4
.L_41:
        /*0078*/ 	.byte	0x04, 0x17
        /*007a*/ 	.short	(.L_43 - .L_42)
.L_42:
        /*007c*/ 	.word	0x00000000
        /*0080*/ 	.short	0x0000
        /*0082*/ 	.short	0x0000
        /*0084*/ 	.byte	0x00, 0xf5, 0x21, 0x00


	//----- nvinfo : EIATTR_SPARSE_MMA_MASK
	.align		4
.L_43:
        /*0088*/ 	.byte	0x03, 0x50
        /*008a*/ 	.short	0x0000


	//----- nvinfo : EIATTR_MAXREG_COUNT
	.align		4
        /*008c*/ 	.byte	0x03, 0x1b
        /*008e*/ 	.short	0x00ff


	//----- nvinfo : EIATTR_NUM_BARRIERS
	.align		4
        /*0090*/ 	.byte	0x02, 0x4c
        /*0092*/ 	.byte	0x01
	.zero		1


	//----- nvinfo : EIATTR_MERCURY_ISA_VERSION
	.align		4
        /*0094*/ 	.byte	0x03, 0x5f
        /*0096*/ 	.short	0x0101


	//----- nvinfo : EIATTR_INT_WARP_WIDE_INSTR_OFFSETS
	.align		4
        /*0098*/ 	.byte	0x04, 0x31
        /*009a*/ 	.short	(.L_45 - .L_44)


	//   ....[0]....
.L_44:
        /*009c*/ 	.word	0x00001120


	//   ....[1]....
        /*00a0*/ 	.word	0x00001230


	//----- nvinfo : EIATTR_VRC_CTA_INIT_COUNT
	.align		4
.L_45:
        /*00a4*/ 	.byte	0x02, 0x4a
	.zero		1
	.zero		1


	//----- nvinfo : EIATTR_EXIT_INSTR_OFFSETS
	.align		4
        /*00a8*/ 	.byte	0x04, 0x1c
        /*00aa*/ 	.short	(.L_47 - .L_46)


	//   ....[0]....
.L_46:
        /*00ac*/ 	.word	0x00001640


	//   ....[1]....
        /*00b0*/ 	.word	0x00001740


	//----- nvinfo : EIATTR_CRS_STACK_SIZE
	.align		4
.L_47:
        /*00b4*/ 	.byte	0x04, 0x1e
        /*00b6*/ 	.short	(.L_49 - .L_48)
.L_48:
        /*00b8*/ 	.word	0x00000000


	//----- nvinfo : EIATTR_CBANK_PARAM_SIZE
	.align		4
.L_49:
        /*00bc*/ 	.byte	0x03, 0x19
        /*00be*/ 	.short	0x0038


	//----- nvinfo : EIATTR_PARAM_CBANK
	.align		4
        /*00c0*/ 	.byte	0x04, 0x0a
        /*00c2*/ 	.short	(.L_51 - .L_50)
	.align		4
.L_50:
        /*00c4*/ 	.word	index@(.nv.constant0._Z16neutron_calculusP17curandStateXORWOWfffPfPiiS2_)
        /*00c8*/ 	.short	0x0380
        /*00ca*/ 	.short	0x0038


	//----- nvinfo : EIATTR_SW_WAR
	.align		4
.L_51:
        /*00cc*/ 	.byte	0x04, 0x36
        /*00ce*/ 	.short	(.L_53 - .L_52)
.L_52:
        /*00d0*/ 	.word	0x00000008
.L_53:


//--------------------- .nv.info._Z12setup_kernelP17curandStateXORWOW --------------------------
	.section	.nv.info._Z12setup_kernelP17curandStateXORWOW,"",@"SHT_CUDA_INFO"
	.sectionflags	@""
	.align	4


	//----- nvinfo : EIATTR_CUDA_API_VERSION
	.align		4
        /*0000*/ 	.byte	0x04, 0x37
        /*0002*/ 	.short	(.L_55 - .L_54)
.L_54:
        /*0004*/ 	.word	0x00000082


	//----- nvinfo : EIATTR_KPARAM_INFO
	.align		4
.L_55:
        /*0008*/ 	.byte	0x04, 0x17
        /*000a*/ 	.short	(.L_57 - .L_56)
.L_56:
        /*000c*/ 	.word	0x00000000
        /*0010*/ 	.short	0x0000
        /*0012*/ 	.short	0x0000
        /*0014*/ 	.byte	0x00, 0xf5, 0x21, 0x00


	//----- nvinfo : EIATTR_SPARSE_MMA_MASK
	.align		4
.L_57:
        /*0018*/ 	.byte	0x03, 0x50
        /*001a*/ 	.short	0x0000


	//----- nvinfo : EIATTR_MAXREG_COUNT
	.align		4
        /*001c*/ 	.byte	0x03, 0x1b
        /*001e*/ 	.short	0x00ff


	//----- nvinfo : EIATTR_MERCURY_ISA_VERSION
	.align		4
        /*0020*/ 	.byte	0x03, 0x5f
        /*0022*/ 	.short	0x0101


	//----- nvinfo : EIATTR_VRC_CTA_INIT_COUNT
	.align		4
        /*0024*/ 	.byte	0x02, 0x4a
	.zero		1
	.zero		1


	//----- nvinfo : EIATTR_EXIT_INSTR_OFFSETS
	.align		4
        /*0028*/ 	.byte	0x04, 0x1c
        /*002a*/ 	.short	(.L_59 - .L_58)


	//   ....[0]....
.L_58:
        /*002c*/ 	.word	0x00000e80


	//----- nvinfo : EIATTR_CRS_STACK_SIZE
	.align		4
.L_59:
        /*0030*/ 	.byte	0x04, 0x1e
        /*0032*/ 	.short	(.L_61 - .L_60)
.L_60:
        /*0034*/ 	.word	0x00000000


	//----- nvinfo : EIATTR_CBANK_PARAM_SIZE
	.align		4
.L_61:
        /*0038*/ 	.byte	0x03, 0x19
        /*003a*/ 	.short	0x0008


	//----- nvinfo : EIATTR_PARAM_CBANK
	.align		4
        /*003c*/ 	.byte	0x04, 0x0a
        /*003e*/ 	.short	(.L_63 - .L_62)
	.align		4
.L_62:
        /*0040*/ 	.word	index@(.nv.constant0._Z12setup_kernelP17curandStateXORWOW)
        /*0044*/ 	.short	0x0380
        /*0046*/ 	.short	0x0008


	//----- nvinfo : EIATTR_SW_WAR
	.align		4
.L_63:
        /*0048*/ 	.byte	0x04, 0x36
        /*004a*/ 	.short	(.L_65 - .L_64)
.L_64:
        /*004c*/ 	.word	0x00000008
.L_65:


//--------------------- .nv.callgraph             --------------------------
	.section	.nv.callgraph,"",@"SHT_CUDA_CALLGRAPH"
	.align	4
	.sectionentsize	8
	.align		4
        /*0000*/ 	.word	0x00000000
	.align		4
        /*0004*/ 	.word	0xffffffff
	.align		4
        /*0008*/ 	.word	0x00000000
	.align		4
        /*000c*/ 	.word	0xfffffffe
	.align		4
        /*0010*/ 	.word	0x00000000
	.align		4
        /*0014*/ 	.word	0xfffffffd
	.align		4
        /*0018*/ 	.word	0x00000000
	.align		4
        /*001c*/ 	.word	0xfffffffc


//--------------------- .nv.constant4             --------------------------
	.section	.nv.constant4,"a",@progbits
	.align	8
	.align		8
.nv.constant4:
        /*0000*/ 	.dword	precalc_xorwow_matrix
	.align		8
        /*0008*/ 	.dword	precalc_xorwow_offset_matrix
	.align		8
        /*0010*/ 	.dword	mrg32k3aM1
	.align		8
        /*0018*/ 	.dword	mrg32k3aM2
	.align		8
        /*0020*/ 	.dword	mrg32k3aM1SubSeq
	.align		8
        /*0028*/ 	.dword	mrg32k3aM2SubSeq
	.align		8
        /*0030*/ 	.dword	mrg32k3aM1Seq
	.align		8
        /*0038*/ 	.dword	mrg32k3aM2Seq
	.align		8
        /*0040*/ 	.dword	__cudart_i2opi_f


//--------------------- .nv.constant3             --------------------------
	.section	.nv.constant3,"a",@progbits
	.align	8
.nv.constant3:
	.type		__cr_lgamma_table,@object
	.size		__cr_lgamma_table,(.L_8 - __cr_lgamma_table)
__cr_lgamma_table:
        /*0000*/ 	.byte	0x00, 0x00, 0x00, 0x00, 0x00, 0x00, 0x00, 0x00, 0x00, 0x00, 0x00, 0x00, 0x00, 0x00, 0x00, 0x00
        /*0010*/ 	.byte	0xef, 0x39, 0xfa, 0xfe, 0x42, 0x2e, 0xe6, 0x3f, 0x02, 0x20, 0x2a, 0xfa, 0x0b, 0xab, 0xfc, 0x3f
        /*0020*/ 	.byte	0xf9, 0x2c, 0x92, 0x7c, 0xa7, 0x6c, 0x09, 0x40, 0xc9, 0x79, 0x44, 0x3c, 0x64, 0x26, 0x13, 0x40
        /*0030*/ 	.byte	0xca, 0x01, 0xcf, 0x3a, 0x27, 0x51, 0x1a, 0x40, 0x30, 0xcc, 0x2d, 0xf3, 0xe1, 0x0c, 0x21, 0x40
        /*0040*/ 	.byte	0x0d, 0xb7, 0xfc, 0x82, 0x8e, 0x35, 0x25, 0x40
.L_8:


//--------------------- .text._Z16neutron_calculusP17curandStateXORWOWfffPfPiiS2_ --------------------------
	.section	.text._Z16neutron_calculusP17curandStateXORWOWfffPfPiiS2_,"ax",@progbits
	.align	128
        .global         _Z16neutron_calculusP17curandStateXORWOWfffPfPiiS2_
        .type           _Z16neutron_calculusP17curandStateXORWOWfffPfPiiS2_,@function
        .size           _Z16neutron_calculusP17curandStateXORWOWfffPfPiiS2_,(.L_x_43 - _Z16neutron_calculusP17curandStateXORWOWfffPfPiiS2_)
        .other          _Z16neutron_calculusP17curandStateXORWOWfffPfPiiS2_,@"STO_CUDA_ENTRY STV_DEFAULT"
_Z16neutron_calculusP17curandStateXORWOWfffPfPiiS2_:
.text._Z16neutron_calculusP17curandStateXORWOWfffPfPiiS2_:
[----:B------:R-:W-:Y:S01]  /*0000*/  LDC R1, c[0x0][0x37c] ;  /* 0x0000df00ff017b82 */ /* 0x000fe20000000800 */
[----:B------:R-:W0:Y:S07]  /*0010*/  S2R R3, SR_TID.X ;  /* 0x0000000000037919 */ /* 0x000e2e0000002100 */
[----:B------:R-:W1:Y:S01]  /*0020*/  S2UR UR7, SR_CgaCtaId ;  /* 0x00000000000779c3 */ /* 0x000e620000008800 */
[----:B------:R-:W-:Y:S01]  /*0030*/  UMOV UR4, 0x400 ;  /* 0x0000040000047882 */ /* 0x000fe20000000000 */
[----:B------:R-:W2:Y:S01]  /*0040*/  LDCU.64 UR8, c[0x0][0x358] ;  /* 0x00006b00ff0877ac */ /* 0x000ea20008000a00 */
[----:B------:R-:W-:Y:S01]  /*0050*/  BSSY.RECONVERGENT B0, `(.L_x_0) ;  /* 0x0000137000007945 */ /* 0x000fe20003800200 */
[----:B------:R-:W-:-:S04]  /*0060*/  UIADD3 UR5, UPT, UPT, UR4, 0x800, URZ ;  /* 0x0000080004057890 */ /* 0x000fc8000fffe0ff */
[----:B------:R-:W3:Y:S01]  /*0070*/  S2UR UR10, SR_CTAID.X ;  /* 0x00000000000a79c3 */ /* 0x000ee20000002500 */
[----:B------:R-:W-:-:S07]  /*0080*/  UIADD3 UR6, UPT, UPT, UR4, 0x400, URZ ;  /* 0x0000040004067890 */ /* 0x000fce000fffe0ff */
[----:B------:R-:W3:Y:S01]  /*0090*/  LDC R0, c[0x0][0x360] ;  /* 0x0000d800ff007b82 */ /* 0x000ee20000000800 */
[----:B-1----:R-:W-:Y:S02]  /*00a0*/  ULEA UR4, UR7, UR4, 0x18 ;  /* 0x0000000407047291 */ /* 0x002fe4000f8ec0ff */
[----:B------:R-:W-:Y:S02]  /*00b0*/  ULEA UR5, UR7, UR5, 0x18 ;  /* 0x0000000507057291 */ /* 0x000fe4000f8ec0ff */
[----:B------:R-:W-:Y:S01]  /*00c0*/  ULEA UR6, UR7, UR6, 0x18 ;  /* 0x0000000607067291 */ /* 0x000fe2000f8ec0ff */
[----:B------:R-:W1:Y:S01]  /*00d0*/  LDCU UR7, c[0x0][0x3a8] ;  /* 0x00007500ff0777ac */ /* 0x000e620008000800 */
[C---:B0-----:R-:W-:Y:S02]  /*00e0*/  LEA R2, R3.reuse, UR4, 0x2 ;  /* 0x0000000403027c11 */ /* 0x041fe4000f8e10ff */
[C---:B------:R-:W-:Y:S02]  /*00f0*/  LEA R4, R3.reuse, UR5, 0x2 ;  /* 0x0000000503047c11 */ /* 0x040fe4000f8e10ff */
[----:B------:R-:W-:Y:S01]  /*0100*/  LEA R5, R3, UR6, 0x2 ;  /* 0x0000000603057c11 */ /* 0x000fe2000f8e10ff */
[----:B------:R0:W-:Y:S04]  /*0110*/  STS [R2], RZ ;  /* 0x000000ff02007388 */ /* 0x0001e80000000800 */
[----:B------:R0:W-:Y:S01]  /*0120*/  STS [R4], RZ ;  /* 0x000000ff04007388 */ /* 0x0001e20000000800 */
[----:B---3--:R-:W-:-:S03]  /*0130*/  IMAD R3, R0, UR10, R3 ;  /* 0x0000000a00037c24 */ /* 0x008fc6000f8e0203 */
[----:B------:R0:W-:Y:S02]  /*0140*/  STS [R5], RZ ;  /* 0x000000ff05007388 */ /* 0x0001e40000000800 */
[----:B-1----:R-:W-:-:S13]  /*0150*/  ISETP.GE.AND P0, PT, R3, UR7, PT ;  /* 0x0000000703007c0c */ /* 0x002fda000bf06270 */
[----:B0-2---:R-:W-:Y:S05]  /*0160*/  @P0 BRA `(.L_x_1) ;  /* 0x0000001000940947 */ /* 0x005fea0003800000 */
[----:B------:R-:W0:Y:S08]  /*0170*/  LDC R7, c[0x0][0x388] ;  /* 0x0000e200ff077b82 */ /* 0x000e300000000800 */
[----:B------:R-:W1:Y:S01]  /*0180*/  LDC.64 R16, c[0x0][0x380] ;  /* 0x0000e000ff107b82 */ /* 0x000e620000000a00 */
[----:B0-----:R-:W-:-:S05]  /*0190*/  VIADD R2, R7, 0x1800000 ;  /* 0x0180000007027836 */ /* 0x001fca0000000000 */
[----:B------:R-:W-:Y:S01]  /*01a0*/  LOP3.LUT R2, R2, 0x7f800000, RZ, 0xc0, !PT ;  /* 0x7f80000002027812 */ /* 0x000fe200078ec0ff */
[----:B-1----:R-:W-:-:S03]  /*01b0*/  IMAD.WIDE R16, R3, 0x30, R16 ;  /* 0x0000003003107825 */ /* 0x002fc600078e0210 */
[----:B------:R-:W-:-:S13]  /*01c0*/  ISETP.GT.U32.AND P0, PT, R2, 0x1ffffff, PT ;  /* 0x01ffffff0200780c */ /* 0x000fda0003f04070 */
[----:B------:R-:W-:Y:S05]  /*01d0*/  @P0 BRA `(.L_x_2) ;  /* 0x00000000000c0947 */ /* 0x000fea0003800000 */
[----:B------:R-:W-:-:S07]  /*01e0*/  MOV R10, 0x200 ;  /* 0x00000200000a7802 */ /* 0x000fce0000000f00 */
[----:B------:R-:W-:Y:S05]  /*01f0*/  CALL.REL.NOINC `($__internal_0_$__cuda_sm20_rcp_rn_f32_slowpath) ;  /* 0x0000001400547944 */ /* 0x000fea0003c00000 */
[----:B------:R-:W-:Y:S05]  /*0200*/  BRA `(.L_x_3) ;  /* 0x0000000000107947 */ /* 0x000fea0003800000 */
.L_x_2:
[----:B------:R-:W0:Y:S02]  /*0210*/  MUFU.RCP R2, R7 ;  /* 0x0000000700027308 */ /* 0x000e240000001000 */
[----:B0-----:R-:W-:-:S04]  /*0220*/  FFMA R4, R2, R7, -1 ;  /* 0xbf80000002047423 */ /* 0x001fc80000000007 */
[----:B------:R-:W-:-:S04]  /*0230*/  FADD.FTZ R5, -R4, -RZ ;  /* 0x800000ff04057221 */ /* 0x000fc80000010100 */
[----:B------:R-:W-:-:S07]  /*0240*/  FFMA R2, R2, R5, R2 ;  /* 0x0000000502027223 */ /* 0x000fce0000000002 */
.L_x_3:
[----:B------:R-:W0:Y:S02]  /*0250*/  LDC.64 R8, c[0x0][0x388] ;  /* 0x0000e200ff087b82 */ /* 0x000e240000000a00 */
[----:B0-----:R-:W0:Y:S08]  /*0260*/  MUFU.RCP R5, R8 ;  /* 0x0000000800057308 */ /* 0x001e300000001000 */
[----:B------:R-:W1:Y:S01]  /*0270*/  FCHK P0, R9, R8 ;  /* 0x0000000809007302 */ /* 0x000e620000000000 */
[----:B0-----:R-:W-:-:S04]  /*0280*/  FFMA R4, R5, -R8, 1 ;  /* 0x3f80000005047423 */ /* 0x001fc80000000808 */
[----:B------:R-:W-:-:S04]  /*0290*/  FFMA R4, R5, R4, R5 ;  /* 0x0000000405047223 */ /* 0x000fc80000000005 */
[----:B------:R-:W-:-:S04]  /*02a0*/  FFMA R6, R4, R9, RZ ;  /* 0x0000000904067223 */ /* 0x000fc800000000ff */
[----:B------:R-:W-:-:S04]  /*02b0*/  FFMA R5, R6, -R8, R9 ;  /* 0x8000000806057223 */ /* 0x000fc80000000009 */
[----:B------:R-:W-:Y:S01]  /*02c0*/  FFMA R4, R4, R5, R6 ;  /* 0x0000000504047223 */ /* 0x000fe20000000006 */
[----:B-1----:R-:W-:Y:S06]  /*02d0*/  @!P0 BRA `(.L_x_4) ;  /* 0x00000000000c8947 */ /* 0x002fec0003800000 */
[----:B------:R-:W-:-:S07]  /*02e0*/  MOV R6, 0x300 ;  /* 0x0000030000067802 */ /* 0x000fce0000000f00 */
[----:B------:R-:W-:Y:S05]  /*02f0*/  CALL.REL.NOINC `($__internal_1_$__cuda_sm3x_div_rn_noftz_f32_slowpath) ;  /* 0x0000001400e87944 */ /* 0x000fea0003c00000 */
[----:B------:R-:W-:-:S07]  /*0300*/  IMAD.MOV.U32 R4, RZ, RZ, R9 ;  /* 0x000000ffff047224 */ /* 0x000fce00078e0009 */
.L_x_4:
[----:B------:R-:W-:Y:S01]  /*0310*/  IMAD.MOV.U32 R5, RZ, RZ, RZ ;  /* 0x000000ffff057224 */ /* 0x000fe200078e00ff */
[----:B------:R-:W-:-:S07]  /*0320*/  CS2R R6, SRZ ;  /* 0x0000000000067805 */ /* 0x000fce000001ff00 */
.L_x_16:
[----:B0-----:R0:W5:Y:S04]  /*0330*/  LDG.E.64 R18, desc[UR8][R16.64] ;  /* 0x0000000810127981 */ /* 0x001168000c1e1b00 */
[----:B---3--:R0:W5:Y:S04]  /*0340*/  LDG.E.64 R14, desc[UR8][R16.64+0x8] ;  /* 0x00000808100e7981 */ /* 0x008168000c1e1b00 */
[----:B------:R0:W5:Y:S01]  /*0350*/  LDG.E.64 R20, desc[UR8][R16.64+0x10] ;  /* 0x0000100810147981 */ /* 0x000162000c1e1b00 */
[----:B------:R-:W-:Y:S01]  /*0360*/  BSSY.RECONVERGENT B1, `(.L_x_5) ;  /* 0x0000100000017945 */ /* 0x000fe20003800200 */
[----:B------:R-:W-:-:S02]  /*0370*/  IMAD.MOV.U32 R30, RZ, RZ, RZ ;  /* 0x000000ffff1e7224 */ /* 0x000fc400078e00ff */
[----:B-12---:R-:W-:-:S07]  /*0380*/  IMAD.MOV.U32 R8, RZ, RZ, RZ ;  /* 0x000000ffff087224 */ /* 0x006fce00078e00ff */
.L_x_14:
[----:B-1---5:R-:W-:Y:S01]  /*0390*/  SHF.R.U32.HI R12, RZ, 0x2, R19 ;  /* 0x00000002ff0c7819 */ /* 0x022fe20000011613 */
[----:B------:R-:W-:Y:S02]  /*03a0*/  IMAD.SHL.U32 R13, R21, 0x10, RZ ;  /* 0x00000010150d7824 */ /* 0x000fe400078e00ff */
[----:B--2---:R-:W-:Y:S01]  /*03b0*/  FMUL R32, R30, 0.63661974668502807617 ;  /* 0x3f22f9831e207820 */ /* 0x004fe20000400000 */
[----:B------:R-:W-:Y:S01]  /*03c0*/  VIADD R24, R18, 0x587c5 ;  /* 0x000587c512187836 */ /* 0x000fe20000000000 */
[----:B------:R-:W-:Y:S01]  /*03d0*/  LOP3.LUT R12, R12, R19, RZ, 0x3c, !PT ;  /* 0x000000130c0c7212 */ /* 0x000fe200078e3cff */
[----:B------:R-:W-:Y:S01]  /*03e0*/  IMAD.MOV.U32 R22, RZ, RZ, R15 ;  /* 0x000000ffff167224 */ /* 0x000fe200078e000f */
[----:B------:R-:W-:Y:S01]  /*03f0*/  FSETP.GE.AND P2, PT, |R30|, 105615, PT ;  /* 0x47ce47801e00780b */ /* 0x000fe20003f46200 */
[----:B------:R-:W-:Y:S01]  /*0400*/  IMAD.MOV.U32 R23, RZ, RZ, R20 ;  /* 0x000000ffff177224 */ /* 0x000fe200078e0014 */
[----:B------:R-:W1:Y:S01]  /*0410*/  F2I.NTZ R32, R32 ;  /* 0x0000002000207305 */ /* 0x000e620000203100 */
[C---:B------:R-:W-:Y:S01]  /*0420*/  IMAD.SHL.U32 R19, R12.reuse, 0x2, RZ ;  /* 0x000000020c137824 */ /* 0x040fe200078e00ff */
[----:B------:R-:W-:Y:S01]  /*0430*/  BSSY.RECONVERGENT B2, `(.L_x_6) ;  /* 0x000008b000027945 */ /* 0x000fe20003800200 */
[----:B------:R-:W-:Y:S01]  /*0440*/  IMAD.MOV.U32 R25, RZ, RZ, R14 ;  /* 0x000000ffff197224 */ /* 0x000fe200078e000e */
[----:B------:R1:W-:Y:S02]  /*0450*/  STG.E.64 desc[UR8][R16.64+0x8], R22 ;  /* 0x0000081610007986 */ /* 0x0003e4000c101b08 */
[----:B------:R-:W-:Y:S01]  /*0460*/  LOP3.LUT R12, R12, R19, R13, 0x96, !PT ;  /* 0x000000130c0c7212 */ /* 0x000fe200078e960d */
[----:B------:R-:W-:Y:S01]  /*0470*/  IMAD.MOV.U32 R19, RZ, RZ, 0x2f800000 ;  /* 0x2f800000ff137424 */ /* 0x000fe200078e00ff */
[----:B------:R2:W-:Y:S02]  /*0480*/  STG.E.64 desc[UR8][R16.64], R24 ;  /* 0x0000001810007986 */ /* 0x0005e4000c101b08 */
[----:B------:R-:W-:-:S05]  /*0490*/  LOP3.LUT R13, R12, R21, RZ, 0x3c, !PT ;  /* 0x000000150c0d7212 */ /* 0x000fca00078e3cff */
[----:B------:R-:W-:Y:S01]  /*04a0*/  IMAD.IADD R12, R13, 0x1, R24 ;  /* 0x000000010d0c7824 */ /* 0x000fe200078e0218 */
[----:B-1----:R-:W-:-:S04]  /*04b0*/  I2FP.F32.S32 R23, R32 ;  /* 0x0000002000177245 */ /* 0x002fc80000201400 */
[----:B------:R-:W-:Y:S01]  /*04c0*/  I2FP.F32.U32 R12, R12 ;  /* 0x0000000c000c7245 */ /* 0x000fe20000201000 */
[----:B--2---:R-:W-:Y:S02]  /*04d0*/  IMAD.MOV.U32 R24, RZ, RZ, 0x7f800000 ;  /* 0x7f800000ff187424 */ /* 0x004fe400078e00ff */
[C---:B------:R-:W-:Y:S02]  /*04e0*/  FFMA R22, R23.reuse, -1.5707962512969970703, R30 ;  /* 0xbfc90fda17167823 */ /* 0x040fe4000000001e */
[----:B------:R-:W-:Y:S01]  /*04f0*/  FFMA R19, R12, R19, 1.1641532182693481445e-10 ;  /* 0x2f0000000c137423 */ /* 0x000fe20000000013 */
[----:B------:R-:W-:Y:S02]  /*0500*/  IMAD.MOV.U32 R12, RZ, RZ, 0x3e055027 ;  /* 0x3e055027ff0c7424 */ /* 0x000fe400078e00ff */
[----:B------:R-:W-:Y:S02]  /*0510*/  FFMA R22, R23, -7.5497894158615963534e-08, R22 ;  /* 0xb3a2216817167823 */ /* 0x000fe40000000016 */
[----:B------:R-:W-:-:S04]  /*0520*/  FSETP.GEU.AND P0, PT, R19, 1.175494350822287508e-38, PT ;  /* 0x008000001300780b */ /* 0x000fc80003f0e000 */
[----:B------:R-:W-:-:S09]  /*0530*/  FSEL R31, RZ, -23, P0 ;  /* 0xc1b80000ff1f7808 */ /* 0x000fd20000000000 */
[----:B------:R-:W-:-:S05]  /*0540*/  @!P0 FMUL R19, R19, 8388608 ;  /* 0x4b00000013138820 */ /* 0x000fca0000400000 */
[C---:B------:R-:W-:Y:S02]  /*0550*/  IADD3 R34, PT, PT, R19.reuse, -0x3f2aaaab, RZ ;  /* 0xc0d5555513227810 */ /* 0x040fe40007ffe0ff */
[C---:B------:R-:W-:Y:S02]  /*0560*/  ISETP.GT.U32.AND P0, PT, R19.reuse, 0x7f7fffff, PT ;  /* 0x7f7fffff1300780c */ /* 0x040fe40003f04070 */
[----:B------:R-:W-:Y:S02]  /*0570*/  LOP3.LUT R34, R34, 0xff800000, RZ, 0xc0, !PT ;  /* 0xff80000022227812 */ /* 0x000fe400078ec0ff */
[----:B------:R-:W-:-:S03]  /*0580*/  FSETP.NEU.AND P1, PT, R19, RZ, PT ;  /* 0x000000ff1300720b */ /* 0x000fc60003f2d000 */
[----:B------:R-:W-:Y:S01]  /*0590*/  IMAD.IADD R29, R19, 0x1, -R34 ;  /* 0x00000001131d7824 */ /* 0x000fe200078e0a22 */
[----:B------:R-:W-:-:S03]  /*05a0*/  I2FP.F32.S32 R34, R34 ;  /* 0x0000002200227245 */ /* 0x000fc60000201400 */
[----:B------:R-:W-:Y:S02]  /*05b0*/  FADD R29, R29, -1 ;  /* 0xbf8000001d1d7421 */ /* 0x000fe40000000000 */
[----:B------:R-:W-:Y:S02]  /*05c0*/  FFMA R31, R34, 1.1920928955078125e-07, R31 ;  /* 0x34000000221f7823 */ /* 0x000fe4000000001f */
[----:B------:R-:W-:-:S04]  /*05d0*/  FFMA R12, R29, -R12, 0.14084610342979431152 ;  /* 0x3e1039f61d0c7423 */ /* 0x000fc8000000080c */
[----:B------:R-:W-:-:S04]  /*05e0*/  FFMA R12, R29, R12, -0.12148627638816833496 ;  /* 0xbdf8cdcc1d0c7423 */ /* 0x000fc8000000000c */
[----:B------:R-:W-:-:S04]  /*05f0*/  FFMA R12, R29, R12, 0.13980610668659210205 ;  /* 0x3e0f29551d0c7423 */ /* 0x000fc8000000000c */
[----:B------:R-:W-:-:S04]  /*0600*/  FFMA R12, R29, R12, -0.16684235632419586182 ;  /* 0xbe2ad8b91d0c7423 */ /* 0x000fc8000000000c */
[----:B------:R-:W-:-:S04]  /*0610*/  FFMA R12, R29, R12, 0.20012299716472625732 ;  /* 0x3e4ced0b1d0c7423 */ /* 0x000fc8000000000c */
[----:B------:R-:W-:Y:S01]  /*0620*/  FFMA R36, R29, R12, -0.24999669194221496582 ;  /* 0xbe7fff221d247423 */ /* 0x000fe2000000000c */
[----:B------:R-:W-:-:S03]  /*0630*/  IMAD.MOV.U32 R12, RZ, RZ, R21 ;  /* 0x000000ffff0c7224 */ /* 0x000fc600078e0015 */
[C---:B------:R-:W-:Y:S02]  /*0640*/  FFMA R36, R29.reuse, R36, 0.33333182334899902344 ;  /* 0x3eaaaa781d247423 */ /* 0x040fe40000000024 */
[----:B------:R1:W-:Y:S02]  /*0650*/  STG.E.64 desc[UR8][R16.64+0x10], R12 ;  /* 0x0000100c10007986 */ /* 0x0003e4000c101b08 */
[----:B------:R-:W-:-:S04]  /*0660*/  FFMA R36, R29, R36, -0.5 ;  /* 0xbf0000001d247423 */ /* 0x000fc80000000024 */
[----:B------:R-:W-:-:S04]  /*0670*/  FMUL R36, R29, R36 ;  /* 0x000000241d247220 */ /* 0x000fc80000400000 */
[----:B------:R-:W-:Y:S01]  /*0680*/  FFMA R36, R29, R36, R29 ;  /* 0x000000241d247223 */ /* 0x000fe2000000001d */
[----:B------:R-:W-:-:S03]  /*0690*/  IMAD.MOV.U32 R29, RZ, RZ, R21 ;  /* 0x000000ffff1d7224 */ /* 0x000fc600078e0015 */
[----:B------:R-:W-:Y:S01]  /*06a0*/  FFMA R31, R31, 0.69314718246459960938, R36 ;  /* 0x3f3172181f1f7823 */ /* 0x000fe20000000024 */
[----:B------:R-:W-:Y:S01]  /*06b0*/  @P0 FFMA R31, R19, R24, +INF ;  /* 0x7f800000131f0423 */ /* 0x000fe20000000018 */
[----:B-1----:R-:W-:Y:S01]  /*06c0*/  FFMA R12, R23, -5.3903029534742383927e-15, R22 ;  /* 0xa7c234c5170c7823 */ /* 0x002fe20000000016 */
[----:B------:R-:W-:-:S03]  /*06d0*/  IMAD.MOV.U32 R19, RZ, RZ, R20 ;  /* 0x000000ffff137224 */ /* 0x000fc600078e0014 */
[----:B------:R-:W-:Y:S01]  /*06e0*/  FSEL R31, R31, -INF , P1 ;  /* 0xff8000001f1f7808 */ /* 0x000fe20000800000 */
[----:B------:R-:W-:Y:S06]  /*06f0*/  @!P2 BRA `(.L_x_7) ;  /* 0x000000040078a947 */ /* 0x000fec0003800000 */
[----:B------:R-:W-:-:S13]  /*0700*/  FSETP.NEU.AND P0, PT, |R30|, +INF , PT ;  /* 0x7f8000001e00780b */ /* 0x000fda0003f0d200 */
[----:B------:R-:W-:Y:S01]  /*0710*/  @!P0 FMUL R12, RZ, R30 ;  /* 0x0000001eff0c8220 */ /* 0x000fe20000400000 */
[----:B------:R-:W-:Y:S01]  /*0720*/  @!P0 MOV R32, RZ ;  /* 0x000000ff00208202 */ /* 0x000fe20000000f00 */
[----:B------:R-:W-:Y:S06]  /*0730*/  @!P0 BRA `(.L_x_7) ;  /* 0x0000000400688947 */ /* 0x000fec0003800000 */
[----:B------:R-:W-:Y:S01]  /*0740*/  IMAD.SHL.U32 R12, R30, 0x100, RZ ;  /* 0x000001001e0c7824 */ /* 0x000fe200078e00ff */
[----:B------:R-:W-:Y:S01]  /*0750*/  CS2R R32, SRZ ;  /* 0x0000000000207805 */ /* 0x000fe2000001ff00 */
[----:B------:R-:W1:Y:S03]  /*0760*/  LDCU.64 UR6, c[0x4][0x40] ;  /* 0x01000800ff0677ac */ /* 0x000e660008000a00 */
[----:B------:R-:W-:Y:S01]  /*0770*/  LOP3.LUT R35, R12, 0x80000000, RZ, 0xfc, !PT ;  /* 0x800000000c237812 */ /* 0x000fe200078efcff */
[----:B------:R-:W-:Y:S01]  /*0780*/  UMOV UR5, URZ ;  /* 0x000000ff00057c82 */ /* 0x000fe20008000000 */
[----:B------:R-:W-:-:S05]  /*0790*/  UMOV UR4, URZ ;  /* 0x000000ff00047c82 */ /* 0x000fca0008000000 */
.L_x_8:
[----:B-1----:R-:W-:Y:S02]  /*07a0*/  IMAD.U32 R22, RZ, RZ, UR6 ;  /* 0x00000006ff167e24 */ /* 0x002fe4000f8e00ff */
[----:B------:R-:W-:-:S05]  /*07b0*/  IMAD.U32 R23, RZ, RZ, UR7 ;  /* 0x00000007ff177e24 */ /* 0x000fca000f8e00ff */
[----:B------:R-:W2:Y:S01]  /*07c0*/  LDG.E.CONSTANT R22, desc[UR8][R22.64] ;  /* 0x0000000816167981 */ /* 0x000ea2000c1e9900 */
[----:B------:R-:W-:Y:S01]  /*07d0*/  UIADD3 UR4, UPT, UPT, UR4, 0x1, URZ ;  /* 0x0000000104047890 */ /* 0x000fe2000fffe0ff */
[C---:B------:R-:W-:Y:S01]  /*07e0*/  ISETP.EQ.AND P0, PT, R32.reuse, RZ, PT ;  /* 0x000000ff2000720c */ /* 0x040fe20003f02270 */
[----:B------:R-:W-:Y:S01]  /*07f0*/  UIADD3 UR6, UP1, UPT, UR6, 0x4, URZ ;  /* 0x0000000406067890 */ /* 0x000fe2000ff3e0ff */
[C---:B------:R-:W-:Y:S01]  /*0800*/  ISETP.EQ.AND P1, PT, R32.reuse, 0x4, PT ;  /* 0x000000042000780c */ /* 0x040fe20003f22270 */
[----:B------:R-:W-:Y:S01]  /*0810*/  UISETP.NE.AND UP0, UPT, UR4, 0x6, UPT ;  /* 0x000000060400788c */ /* 0x000fe2000bf05270 */
[C---:B------:R-:W-:Y:S01]  /*0820*/  ISETP.EQ.AND P2, PT, R32.reuse, 0x8, PT ;  /* 0x000000082000780c */ /* 0x040fe20003f42270 */
[----:B------:R-:W-:Y:S01]  /*0830*/  UIADD3.X UR7, UPT, UPT, URZ, UR7, URZ, UP1, !UPT ;  /* 0x00000007ff077290 */ /* 0x000fe20008ffe4ff */
[C---:B------:R-:W-:Y:S02]  /*0840*/  ISETP.EQ.AND P3, PT, R32.reuse, 0xc, PT ;  /* 0x0000000c2000780c */ /* 0x040fe40003f62270 */
[----:B------:R-:W-:-:S02]  /*0850*/  ISETP.EQ.AND P4, PT, R32, 0x10, PT ;  /* 0x000000102000780c */ /* 0x000fc40003f82270 */
[C---:B------:R-:W-:Y:S02]  /*0860*/  ISETP.EQ.AND P5, PT, R32.reuse, 0x14, PT ;  /* 0x000000142000780c */ /* 0x040fe40003fa2270 */
[----:B------:R-:W-:Y:S01]  /*0870*/  IADD3 R32, PT, PT, R32, 0x4, RZ ;  /* 0x0000000420207810 */ /* 0x000fe20007ffe0ff */
[----:B--2---:R-:W-:-:S03]  /*0880*/  IMAD.WIDE.U32 R24, R22, R35, RZ ;  /* 0x0000002316187225 */ /* 0x004fc600078e00ff */
[----:B------:R-:W-:-:S04]  /*0890*/  IADD3 R12, P6, PT, R24, R33, RZ ;  /* 0x00000021180c7210 */ /* 0x000fc80007fde0ff */
[----:B------:R-:W-:Y:S01]  /*08a0*/  IADD3.X R33, PT, PT, R25, UR5, RZ, P6, !PT ;  /* 0x0000000519217c10 */ /* 0x000fe2000b7fe4ff */
[--C-:B------:R-:W-:Y:S02]  /*08b0*/  @P0 IMAD.MOV.U32 R10, RZ, RZ, R12.reuse ;  /* 0x000000ffff0a0224 */ /* 0x100fe400078e000c */
[--C-:B------:R-:W-:Y:S02]  /*08c0*/  @P1 IMAD.MOV.U32 R11, RZ, RZ, R12.reuse ;  /* 0x000000ffff0b1224 */ /* 0x100fe400078e000c */
[--C-:B------:R-:W-:Y:S02]  /*08d0*/  @P2 IMAD.MOV.U32 R26, RZ, RZ, R12.reuse ;  /* 0x000000ffff1a2224 */ /* 0x100fe400078e000c */
[--C-:B------:R-:W-:Y:S02]  /*08e0*/  @P3 IMAD.MOV.U32 R27, RZ, RZ, R12.reuse ;  /* 0x000000ffff1b3224 */ /* 0x100fe400078e000c */
[--C-:B------:R-:W-:Y:S02]  /*08f0*/  @P4 IMAD.MOV.U32 R28, RZ, RZ, R12.reuse ;  /* 0x000000ffff1c4224 */ /* 0x100fe400078e000c */
[----:B------:R-:W-:Y:S01]  /*0900*/  @P5 IMAD.MOV.U32 R9, RZ, RZ, R12 ;  /* 0x000000ffff095224 */ /* 0x000fe200078e000c */
[----:B------:R-:W-:Y:S06]  /*0910*/  BRA.U UP0, `(.L_x_8) ;  /* 0xfffffffd00a07547 */ /* 0x000fec000b83ffff */
[----:B------:R-:W-:Y:S01]  /*0920*/  SHF.R.U32.HI R22, RZ, 0x17, R30 ;  /* 0x00000017ff167819 */ /* 0x000fe2000001161e */
[----:B------:R-:W-:Y:S03]  /*0930*/  BSSY.RECONVERGENT B3, `(.L_x_9) ;  /* 0x0000028000037945 */ /* 0x000fe60003800200 */
[C---:B------:R-:W-:Y:S02]  /*0940*/  LOP3.LUT R12, R22.reuse, 0xe0, RZ, 0xc0, !PT ;  /* 0x000000e0160c7812 */ /* 0x040fe400078ec0ff */
[----:B------:R-:W-:-:S03]  /*0950*/  LOP3.LUT P6, RZ, R22, 0x1f, RZ, 0xc0, !PT ;  /* 0x0000001f16ff7812 */ /* 0x000fc600078cc0ff */
[----:B------:R-:W-:-:S05]  /*0960*/  VIADD R12, R12, 0xffffff80 ;  /* 0xffffff800c0c7836 */ /* 0x000fca0000000000 */
[----:B------:R-:W-:-:S05]  /*0970*/  SHF.R.U32.HI R12, RZ, 0x5, R12 ;  /* 0x00000005ff0c7819 */ /* 0x000fca000001160c */
[----:B------:R-:W-:-:S05]  /*0980*/  IMAD.U32 R25, R12, -0x4, RZ ;  /* 0xfffffffc0c197824 */ /* 0x000fca00078e00ff */
[C---:B------:R-:W-:Y:S02]  /*0990*/  ISETP.EQ.AND P3, PT, R25.reuse, -0x18, PT ;  /* 0xffffffe81900780c */ /* 0x040fe40003f62270 */
[C---:B------:R-:W-:Y:S02]  /*09a0*/  ISETP.EQ.AND P4, PT, R25.reuse, -0x14, PT ;  /* 0xffffffec1900780c */ /* 0x040fe40003f82270 */
[C---:B------:R-:W-:Y:S02]  /*09b0*/  ISETP.EQ.AND P2, PT, R25.reuse, -0x10, PT ;  /* 0xfffffff01900780c */ /* 0x040fe40003f42270 */
[C---:B------:R-:W-:Y:S02]  /*09c0*/  ISETP.EQ.AND P1, PT, R25.reuse, -0xc, PT ;  /* 0xfffffff41900780c */ /* 0x040fe40003f22270 */
[C---:B------:R-:W-:Y:S02]  /*09d0*/  ISETP.EQ.AND P0, PT, R25.reuse, -0x8, PT ;  /* 0xfffffff81900780c */ /* 0x040fe40003f02270 */
[----:B------:R-:W-:-:S03]  /*09e0*/  ISETP.EQ.AND P5, PT, R25, RZ, PT ;  /* 0x000000ff1900720c */ /* 0x000fc60003fa2270 */
[--C-:B------:R-:W-:Y:S01]  /*09f0*/  @P3 IMAD.MOV.U32 R12, RZ, RZ, R10.reuse ;  /* 0x000000ffff0c3224 */ /* 0x100fe200078e000a */
[C---:B------:R-:W-:Y:S01]  /*0a00*/  ISETP.EQ.AND P3, PT, R25.reuse, -0x4, PT ;  /* 0xfffffffc1900780c */ /* 0x040fe20003f62270 */
[----:B------:R-:W-:Y:S02]  /*0a10*/  @P4 IMAD.MOV.U32 R23, RZ, RZ, R10 ;  /* 0x000000ffff174224 */ /* 0x000fe400078e000a */
[--C-:B------:R-:W-:Y:S01]  /*0a20*/  @P4 IMAD.MOV.U32 R12, RZ, RZ, R11.reuse ;  /* 0x000000ffff0c4224 */ /* 0x100fe200078e000b */
[----:B------:R-:W-:Y:S01]  /*0a30*/  ISETP.EQ.AND P4, PT, R25, 0x4, PT ;  /* 0x000000041900780c */ /* 0x000fe20003f82270 */
[----:B------:R-:W-:Y:S02]  /*0a40*/  @P2 IMAD.MOV.U32 R23, RZ, RZ, R11 ;  /* 0x000000ffff172224 */ /* 0x000fe400078e000b */
[--C-:B------:R-:W-:Y:S02]  /*0a50*/  @P2 IMAD.MOV.U32 R12, RZ, RZ, R26.reuse ;  /* 0x000000ffff0c2224 */ /* 0x100fe400078e001a */
[----:B------:R-:W-:Y:S01]  /*0a60*/  @P1 IMAD.MOV.U32 R23, RZ, RZ, R26 ;  /* 0x000000ffff171224 */ /* 0x000fe200078e001a */
[----:B------:R-:W-:Y:S01]  /*0a70*/  @P0 MOV R23, R27 ;  /* 0x0000001b00170202 */ /* 0x000fe20000000f00 */
[----:B------:R-:W-:-:S02]  /*0a80*/  @P1 IMAD.MOV.U32 R12, RZ, RZ, R27 ;  /* 0x000000ffff0c1224 */ /* 0x000fc400078e001b */
[--C-:B------:R-:W-:Y:S02]  /*0a90*/  @P0 IMAD.MOV.U32 R12, RZ, RZ, R28.reuse ;  /* 0x000000ffff0c0224 */ /* 0x100fe400078e001c */
[----:B------:R-:W-:Y:S02]  /*0aa0*/  @P3 IMAD.MOV.U32 R23, RZ, RZ, R28 ;  /* 0x000000ffff173224 */ /* 0x000fe400078e001c */
[--C-:B------:R-:W-:Y:S02]  /*0ab0*/  @P3 IMAD.MOV.U32 R12, RZ, RZ, R9.reuse ;  /* 0x000000ffff0c3224 */ /* 0x100fe400078e0009 */
[----:B------:R-:W-:Y:S02]  /*0ac0*/  @P5 IMAD.MOV.U32 R23, RZ, RZ, R9 ;  /* 0x000000ffff175224 */ /* 0x000fe400078e0009 */
[--C-:B------:R-:W-:Y:S02]  /*0ad0*/  @P5 IMAD.MOV.U32 R12, RZ, RZ, R33.reuse ;  /* 0x000000ffff0c5224 */ /* 0x100fe400078e0021 */
[----:B------:R-:W-:Y:S01]  /*0ae0*/  @P4 IMAD.MOV.U32 R23, RZ, RZ, R33 ;  /* 0x000000ffff174224 */ /* 0x000fe200078e0021 */
[----:B------:R-:W-:Y:S06]  /*0af0*/  @!P6 BRA `(.L_x_10) ;  /* 0x00000000002ce947 */ /* 0x000fec0003800000 */
[----:B------:R-:W-:Y:S01]  /*0b00*/  @P2 IMAD.MOV.U32 R24, RZ, RZ, R10 ;  /* 0x000000ffff182224 */ /* 0x000fe200078e000a */
[----:B------:R-:W-:Y:S01]  /*0b10*/  LOP3.LUT R22, R22, 0x1f, RZ, 0xc0, !PT ;  /* 0x0000001f16167812 */ /* 0x000fe200078ec0ff */
[----:B------:R-:W-:Y:S02]  /*0b20*/  @P1 IMAD.MOV.U32 R24, RZ, RZ, R11 ;  /* 0x000000ffff181224 */ /* 0x000fe400078e000b */
[----:B------:R-:W-:Y:S01]  /*0b30*/  @P0 IMAD.MOV.U32 R24, RZ, RZ, R26 ;  /* 0x000000ffff180224 */ /* 0x000fe200078e001a */
[----:B------:R-:W-:Y:S02]  /*0b40*/  ISETP.EQ.AND P0, PT, R25, 0x8, PT ;  /* 0x000000081900780c */ /* 0x000fe40003f02270 */
[----:B------:R-:W-:Y:S01]  /*0b50*/  @P3 MOV R24, R27 ;  /* 0x0000001b00183202 */ /* 0x000fe20000000f00 */
[----:B------:R-:W-:Y:S01]  /*0b60*/  @P5 IMAD.MOV.U32 R24, RZ, RZ, R28 ;  /* 0x000000ffff185224 */ /* 0x000fe200078e001c */
[----:B------:R-:W-:Y:S01]  /*0b70*/  SHF.L.W.U32.HI R12, R23, R22, R12 ;  /* 0x00000016170c7219 */ /* 0x000fe20000010e0c */
[----:B------:R-:W-:-:S08]  /*0b80*/  @P4 IMAD.MOV.U32 R24, RZ, RZ, R9 ;  /* 0x000000ffff184224 */ /* 0x000fd000078e0009 */
[----:B------:R-:W-:-:S05]  /*0b90*/  @P0 IMAD.MOV.U32 R24, RZ, RZ, R33 ;  /* 0x000000ffff180224 */ /* 0x000fca00078e0021 */
[----:B------:R-:W-:-:S07]  /*0ba0*/  SHF.L.W.U32.HI R23, R24, R22, R23 ;  /* 0x0000001618177219 */ /* 0x000fce0000010e17 */
.L_x_10:
[----:B------:R-:W-:Y:S05]  /*0bb0*/  BSYNC.RECONVERGENT B3 ;  /* 0x0000000000037941 */ /* 0x000fea0003800200 */
.L_x_9:
[C---:B------:R-:W-:Y:S01]  /*0bc0*/  SHF.L.W.U32.HI R33, R23.reuse, 0x2, R12 ;  /* 0x0000000217217819 */ /* 0x040fe20000010e0c */
[----:B------:R-:W-:Y:S01]  /*0bd0*/  IMAD.SHL.U32 R23, R23, 0x4, RZ ;  /* 0x0000000417177824 */ /* 0x000fe200078e00ff */
[----:B------:R-:W-:Y:S01]  /*0be0*/  UMOV UR4, 0x54442d19 ;  /* 0x54442d1900047882 */ /* 0x000fe20000000000 */
[----:B------:R-:W-:Y:S01]  /*0bf0*/  UMOV UR5, 0x3bf921fb ;  /* 0x3bf921fb00057882 */ /* 0x000fe20000000000 */
[----:B------:R-:W-:Y:S02]  /*0c00*/  SHF.R.S32.HI R24, RZ, 0x1f, R33 ;  /* 0x0000001fff187819 */ /* 0x000fe40000011421 */
[----:B------:R-:W-:Y:S02]  /*0c10*/  ISETP.GE.AND P0, PT, R30, RZ, PT ;  /* 0x000000ff1e00720c */ /* 0x000fe40003f06270 */
[C---:B------:R-:W-:Y:S02]  /*0c20*/  LOP3.LUT R22, R24.reuse, R23, RZ, 0x3c, !PT ;  /* 0x0000001718167212 */ /* 0x040fe400078e3cff */
[----:B------:R-:W-:-:S02]  /*0c30*/  LOP3.LUT R23, R24, R33, RZ, 0x3c, !PT ;  /* 0x0000002118177212 */ /* 0x000fc400078e3cff */
[----:B------:R-:W-:Y:S02]  /*0c40*/  SHF.R.U32.HI R12, RZ, 0x1e, R12 ;  /* 0x0000001eff0c7819 */ /* 0x000fe4000001160c */
[C---:B------:R-:W-:Y:S02]  /*0c50*/  LOP3.LUT R30, R33.reuse, R30, RZ, 0x3c, !PT ;  /* 0x0000001e211e7212 */ /* 0x040fe400078e3cff */
[----:B------:R-:W1:Y:S01]  /*0c60*/  I2F.F64.S64 R22, R22 ;  /* 0x0000001600167312 */ /* 0x000e620000301c00 */
[----:B------:R-:W-:Y:S02]  /*0c70*/  LEA.HI R32, R33, R12, RZ, 0x1 ;  /* 0x0000000c21207211 */ /* 0x000fe400078f08ff */
[----:B------:R-:W-:-:S03]  /*0c80*/  ISETP.GE.AND P1, PT, R30, RZ, PT ;  /* 0x000000ff1e00720c */ /* 0x000fc60003f26270 */
[----:B------:R-:W-:-:S04]  /*0c90*/  IMAD.MOV R12, RZ, RZ, -R32 ;  /* 0x000000ffff0c7224 */ /* 0x000fc800078e0a20 */
[----:B------:R-:W-:Y:S01]  /*0ca0*/  @!P0 IMAD.MOV.U32 R32, RZ, RZ, R12 ;  /* 0x000000ffff208224 */ /* 0x000fe200078e000c */
[----:B-1----:R-:W-:-:S10]  /*0cb0*/  DMUL R24, R22, UR4 ;  /* 0x0000000416187c28 */ /* 0x002fd40008000000 */
[----:B------:R-:W1:Y:S02]  /*0cc0*/  F2F.F32.F64 R24, R24 ;  /* 0x0000001800187310 */ /* 0x000e640000301000 */
[----:B-1----:R-:W-:-:S07]  /*0cd0*/  FSEL R12, -R24, R24, !P1 ;  /* 0x00000018180c7208 */ /* 0x002fce0004800100 */
.L_x_7:
[----:B------:R-:W-:Y:S05]  /*0ce0*/  BSYNC.RECONVERGENT B2 ;  /* 0x0000000000027941 */ /* 0x000fea0003800200 */
.L_x_6:
[----:B------:R-:W-:Y:S01]  /*0cf0*/  LOP3.LUT R24, R32, 0x1, RZ, 0xc0, !PT ;  /* 0x0000000120187812 */ /* 0x000fe200078ec0ff */
[----:B------:R-:W-:Y:S02]  /*0d00*/  IMAD.MOV.U32 R22, RZ, RZ, 0x37cbac00 ;  /* 0x37cbac00ff167424 */ /* 0x000fe400078e00ff */
[----:B------:R-:W-:Y:S01]  /*0d10*/  FMUL R23, R12, R12 ;  /* 0x0000000c0c177220 */ /* 0x000fe20000400000 */
[----:B------:R-:W-:Y:S01]  /*0d20*/  VIADD R32, R32, 0x1 ;  /* 0x0000000120207836 */ /* 0x000fe20000000000 */
[----:B------:R-:W-:Y:S01]  /*0d30*/  ISETP.NE.U32.AND P0, PT, R24, 0x1, PT ;  /* 0x000000011800780c */ /* 0x000fe20003f05070 */
[----:B------:R-:W-:Y:S02]  /*0d40*/  IMAD.MOV.U32 R24, RZ, RZ, 0x3c0885e4 ;  /* 0x3c0885e4ff187424 */ /* 0x000fe400078e00ff */
[----:B------:R-:W-:Y:S01]  /*0d50*/  FFMA R22, R23, R22, -0.0013887860113754868507 ;  /* 0xbab607ed17167423 */ /* 0x000fe20000000016 */
[----:B------:R-:W-:Y:S01]  /*0d60*/  MOV R25, 0x3e2aaaa8 ;  /* 0x3e2aaaa800197802 */ /* 0x000fe20000000f00 */
[----:B------:R-:W-:Y:S01]  /*0d70*/  FMUL R31, R31, R2 ;  /* 0x000000021f1f7220 */ /* 0x000fe20000400000 */
[----:B------:R-:W-:-:S02]  /*0d80*/  LOP3.LUT P1, RZ, R32, 0x2, RZ, 0xc0, !PT ;  /* 0x0000000220ff7812 */ /* 0x000fc4000782c0ff */
[----:B------:R-:W-:Y:S02]  /*0d90*/  FSEL R22, R22, -0.00019574658654164522886, P0 ;  /* 0xb94d415316167808 */ /* 0x000fe40000000000 */
[----:B------:R-:W-:Y:S02]  /*0da0*/  FSEL R24, R24, 0.041666727513074874878, !P0 ;  /* 0x3d2aaabb18187808 */ /* 0x000fe40004000000 */
[----:B------:R-:W-:Y:S02]  /*0db0*/  FSEL R25, -R25, -0.4999999701976776123, !P0 ;  /* 0xbeffffff19197808 */ /* 0x000fe40004000100 */
[----:B------:R-:W-:Y:S01]  /*0dc0*/  FSEL R12, R12, 1, !P0 ;  /* 0x3f8000000c0c7808 */ /* 0x000fe20004000000 */
[C---:B------:R-:W-:Y:S02]  /*0dd0*/  FFMA R22, R23.reuse, R22, R24 ;  /* 0x0000001617167223 */ /* 0x040fe40000000018 */
[----:B------:R-:W1:Y:S02]  /*0de0*/  S2R R24, SR_TID.X ;  /* 0x0000000000187919 */ /* 0x000e640000002100 */
[C---:B------:R-:W-:Y:S01]  /*0df0*/  FFMA R22, R23.reuse, R22, R25 ;  /* 0x0000001617167223 */ /* 0x040fe20000000019 */
[----:B------:R-:W-:-:S04]  /*0e00*/  FFMA R23, R23, R12, RZ ;  /* 0x0000000c17177223 */ /* 0x000fc800000000ff */
[----:B------:R-:W-:-:S04]  /*0e10*/  FFMA R23, R23, R22, R12 ;  /* 0x0000001617177223 */ /* 0x000fc8000000000c */
[----:B------:R-:W-:-:S04]  /*0e20*/  @P1 FADD R23, RZ, -R23 ;  /* 0x80000017ff171221 */ /* 0x000fc80000000000 */
[----:B------:R-:W-:-:S05]  /*0e30*/  FFMA R8, R23, -R31, R8 ;  /* 0x8000001f17087223 */ /* 0x000fca0000000008 */
[----:B------:R-:W-:-:S13]  /*0e40*/  FSETP.GEU.AND P0, PT, R8, RZ, PT ;  /* 0x000000ff0800720b */ /* 0x000fda0003f0e000 */
[----:B-1----:R-:W-:Y:S05]  /*0e50*/  @!P0 BRA `(.L_x_11) ;  /* 0x0000000400288947 */ /* 0x002fea0003800000 */
[----:B------:R-:W1:Y:S02]  /*0e60*/  LDCU UR4, c[0x0][0x390] ;  /* 0x00007200ff0477ac */ /* 0x000e640008000800 */
[----:B-1----:R-:W-:-:S13]  /*0e70*/  FSETP.GE.AND P0, PT, R8, UR4, PT ;  /* 0x0000000408007c0b */ /* 0x002fda000bf06000 */
[----:B------:R-:W-:Y:S05]  /*0e80*/  @P0 BRA `(.L_x_12) ;  /* 0x0000000000fc0947 */ /* 0x000fea0003800000 */
[----:B------:R-:W-:Y:S01]  /*0e90*/  SHF.R.U32.HI R23, RZ, 0x2, R14 ;  /* 0x00000002ff177819 */ /* 0x000fe2000001160e */
[----:B------:R-:W-:Y:S01]  /*0ea0*/  IMAD.SHL.U32 R12, R13, 0x10, RZ ;  /* 0x000000100d0c7824 */ /* 0x000fe200078e00ff */
[----:B------:R1:W-:Y:S01]  /*0eb0*/  STG.E.64 desc[UR8][R16.64+0x8], R20 ;  /* 0x0000081410007986 */ /* 0x0003e2000c101b08 */
[----:B------:R-:W-:Y:S01]  /*0ec0*/  IMAD.MOV.U32 R22, RZ, RZ, R13 ;  /* 0x000000ffff167224 */ /* 0x000fe200078e000d */
[----:B------:R-:W-:Y:S01]  /*0ed0*/  LOP3.LUT R23, R23, R14, RZ, 0x3c, !PT ;  /* 0x0000000e17177212 */ /* 0x000fe200078e3cff */
[----:B------:R-:W-:-:S04]  /*0ee0*/  IMAD.MOV.U32 R31, RZ, RZ, 0x2f800000 ;  /* 0x2f800000ff1f7424 */ /* 0x000fc800078e00ff */
[----:B------:R-:W-:-:S05]  /*0ef0*/  IMAD.SHL.U32 R14, R23, 0x2, RZ ;  /* 0x00000002170e7824 */ /* 0x000fca00078e00ff */
[----:B------:R-:W-:Y:S01]  /*0f00*/  LOP3.LUT R12, R23, R14, R12, 0x96, !PT ;  /* 0x0000000e170c7212 */ /* 0x000fe200078e960c */
[----:B------:R-:W-:-:S03]  /*0f10*/  VIADD R14, R18, 0xb0f8a ;  /* 0x000b0f8a120e7836 */ /* 0x000fc60000000000 */
[----:B------:R-:W-:Y:S02]  /*0f20*/  LOP3.LUT R23, R12, R13, RZ, 0x3c, !PT ;  /* 0x0000000d0c177212 */ /* 0x000fe400078e3cff */
[----:B------:R1:W-:Y:S03]  /*0f30*/  STG.E.64 desc[UR8][R16.64], R14 ;  /* 0x0000000e10007986 */ /* 0x0003e6000c101b08 */
[----:B------:R-:W-:Y:S01]  /*0f40*/  IMAD.IADD R12, R23, 0x1, R14 ;  /* 0x00000001170c7824 */ /* 0x000fe200078e020e */
[----:B------:R1:W-:Y:S04]  /*0f50*/  STG.E.64 desc[UR8][R16.64+0x10], R22 ;  /* 0x0000101610007986 */ /* 0x0003e8000c101b08 */
[----:B------:R-:W-:-:S05]  /*0f60*/  I2FP.F32.U32 R12, R12 ;  /* 0x0000000c000c7245 */ /* 0x000fca0000201000 */
[----:B------:R-:W-:-:S05]  /*0f70*/  FFMA R25, R12, R31, 1.1641532182693481445e-10 ;  /* 0x2f0000000c197423 */ /* 0x000fca000000001f */
[----:B------:R-:W-:-:S13]  /*0f80*/  FSETP.GEU.AND P0, PT, R25, R4, PT ;  /* 0x000000041900720b */ /* 0x000fda0003f0e000 */
[----:B-1----:R-:W-:Y:S05]  /*0f90*/  @!P0 BRA `(.L_x_13) ;  /* 0x00000000005c8947 */ /* 0x002fea0003800000 */
[----:B------:R-:W-:Y:S01]  /*0fa0*/  SHF.R.U32.HI R12, RZ, 0x2, R15 ;  /* 0x00000002ff0c7819 */ /* 0x000fe2000001160f */
[----:B------:R-:W-:Y:S01]  /*0fb0*/  IMAD.MOV.U32 R20, RZ, RZ, R23 ;  /* 0x000000ffff147224 */ /* 0x000fe200078e0017 */
[----:B------:R-:W-:Y:S01]  /*0fc0*/  UMOV UR4, 0x54442d18 ;  /* 0x54442d1800047882 */ /* 0x000fe20000000000 */
[----:B------:R-:W-:Y:S01]  /*0fd0*/  VIADD R18, R18, 0x10974f ;  /* 0x0010974f12127836 */ /* 0x000fe20000000000 */
[----:B------:R-:W-:Y:S01]  /*0fe0*/  LOP3.LUT R12, R12, R15, RZ, 0x3c, !PT ;  /* 0x0000000f0c0c7212 */ /* 0x000fe200078e3cff */
[----:B------:R-:W-:Y:S01]  /*0ff0*/  IMAD.SHL.U32 R15, R20, 0x10, RZ ;  /* 0x00000010140f7824 */ /* 0x000fe200078e00ff */
[----:B------:R-:W-:Y:S02]  /*1000*/  UMOV UR5, 0x400921fb ;  /* 0x400921fb00057882 */ /* 0x000fe40000000000 */
[----:B------:R1:W-:Y:S01]  /*1010*/  STG.E.64 desc[UR8][R16.64], R18 ;  /* 0x0000001210007986 */ /* 0x0003e2000c101b08 */
[----:B------:R-:W-:-:S05]  /*1020*/  IMAD.SHL.U32 R14, R12, 0x2, RZ ;  /* 0x000000020c0e7824 */ /* 0x000fca00078e00ff */
[----:B------:R-:W-:Y:S02]  /*1030*/  LOP3.LUT R15, R12, R14, R15, 0x96, !PT ;  /* 0x0000000e0c0f7212 */ /* 0x000fe400078e960f */
[----:B------:R-:W-:Y:S02]  /*1040*/  MOV R12, R21 ;  /* 0x00000015000c7202 */ /* 0x000fe40000000f00 */
[----:B------:R-:W-:-:S03]  /*1050*/  LOP3.LUT R21, R15, R20, RZ, 0x3c, !PT ;  /* 0x000000140f157212 */ /* 0x000fc600078e3cff */
[----:B------:R1:W-:Y:S02]  /*1060*/  STG.E.64 desc[UR8][R16.64+0x8], R12 ;  /* 0x0000080c10007986 */ /* 0x0003e4000c101b08 */
[----:B------:R-:W-:Y:S02]  /*1070*/  IMAD.IADD R14, R21, 0x1, R18 ;  /* 0x00000001150e7824 */ /* 0x000fe400078e0212 */
[----:B------:R1:W-:Y:S03]  /*1080*/  STG.E.64 desc[UR8][R16.64+0x10], R20 ;  /* 0x0000101410007986 */ /* 0x0003e6000c101b08 */
[----:B------:R-:W-:-:S05]  /*1090*/  I2FP.F32.U32 R14, R14 ;  /* 0x0000000e000e7245 */ /* 0x000fca0000201000 */
[----:B------:R-:W-:-:S06]  /*10a0*/  FFMA R15, R14, R31, 1.1641532182693481445e-10 ;  /* 0x2f0000000e0f7423 */ /* 0x000fcc000000001f */
[----:B------:R-:W2:Y:S02]  /*10b0*/  F2F.F64.F32 R14, R15 ;  /* 0x0000000f000e7310 */ /* 0x000ea40000201800 */
[----:B--2---:R-:W-:Y:S01]  /*10c0*/  DMUL R30, R14, UR4 ;  /* 0x000000040e1e7c28 */ /* 0x004fe20008000000 */
[----:B------:R-:W-:Y:S02]  /*10d0*/  IMAD.MOV.U32 R14, RZ, RZ, R29 ;  /* 0x000000ffff0e7224 */ /* 0x000fe400078e001d */
[----:B------:R-:W-:-:S07]  /*10e0*/  IMAD.MOV.U32 R15, RZ, RZ, R13 ;  /* 0x000000ffff0f7224 */ /* 0x000fce00078e000d */
[----:B------:R1:W2:Y:S01]  /*10f0*/  F2F.F32.F64 R30, R30 ;  /* 0x0000001e001e7310 */ /* 0x0002a20000301000 */
[----:B------:R-:W-:Y:S05]  /*1100*/  BRA `(.L_x_14) ;  /* 0xfffffff000a07947 */ /* 0x000fea000383ffff */
.L_x_13:
[----:B------:R-:W1:Y:S01]  /*1110*/  S2R R15, SR_LANEID ;  /* 0x00000000000f7919 */ /* 0x000e620000000000 */
[----:B------:R-:W-:Y:S01]  /*1120*/  VOTEU.ANY UR4, UPT, PT ;  /* 0x0000000000047886 */ /* 0x000fe200038e0100 */
[----:B------:R-:W2:Y:S01]  /*1130*/  LDC.64 R12, c[0x0][0x3b0] ;  /* 0x0000ec00ff0c7b82 */ /* 0x000ea20000000a00 */
[----:B------:R-:W1:Y:S08]  /*1140*/  FLO.U32 R18, UR4 ;  /* 0x0000000400127d00 */ /* 0x000e7000080e0000 */
[----:B------:R-:W2:Y:S01]  /*1150*/  POPC R21, UR4 ;  /* 0x0000000400157d09 */ /* 0x000ea20008000000 */
[----:B-1----:R-:W-:Y:S01]  /*1160*/  ISETP.EQ.U32.AND P0, PT, R18, R15, PT ;  /* 0x0000000f1200720c */ /* 0x002fe20003f02070 */
[----:B------:R-:W1:Y:S01]  /*1170*/  S2R R20, SR_LTMASK ;  /* 0x0000000000147919 */ /* 0x000e620000003900 */
[----:B------:R-:W3:Y:S08]  /*1180*/  S2UR UR5, SR_CgaCtaId ;  /* 0x00000000000579c3 */ /* 0x000ef00000008800 */
[----:B------:R-:W4:Y:S03]  /*1190*/  LDC.64 R14, c[0x0][0x398] ;  /* 0x0000e600ff0e7b82 */ /* 0x000f260000000a00 */
[----:B--2---:R2:W5:Y:S01]  /*11a0*/  @P0 ATOMG.E.ADD.STRONG.GPU PT, R13, desc[UR8][R12.64], R21 ;  /* 0x800000150c0d09a8 */ /* 0x00456200081ef108 */
[----:B------:R-:W-:Y:S01]  /*11b0*/  VIADD R6, R6, 0x1 ;  /* 0x0000000106067836 */ /* 0x000fe20000000000 */
[----:B-1----:R-:W-:Y:S01]  /*11c0*/  LOP3.LUT R20, R20, UR4, RZ, 0xc0, !PT ;  /* 0x0000000414147c12 */ /* 0x002fe2000f8ec0ff */
[----:B------:R-:W-:-:S02]  /*11d0*/  UMOV UR4, 0x400 ;  /* 0x0000040000047882 */ /* 0x000fc40000000000 */
[----:B------:R-:W-:-:S03]  /*11e0*/  UIADD3 UR4, UPT, UPT, UR4, 0x400, URZ ;  /* 0x0000040004047890 */ /* 0x000fc6000fffe0ff */
[----:B------:R-:W1:Y:S01]  /*11f0*/  POPC R20, R20 ;  /* 0x0000001400147309 */ /* 0x000e620000000000 */
[----:B---3--:R-:W-:-:S06]  /*1200*/  ULEA UR4, UR5, UR4, 0x18 ;  /* 0x0000000405047291 */ /* 0x008fcc000f8ec0ff */
[----:B--2---:R-:W-:-:S05]  /*1210*/  LEA R21, R24, UR4, 0x2 ;  /* 0x0000000418157c11 */ /* 0x004fca000f8e10ff */
[----:B------:R-:W-:Y:S04]  /*1220*/  STS [R21], R6 ;  /* 0x0000000615007388 */ /* 0x000fe80000000800 */
[----:B-----5:R-:W1:Y:S02]  /*1230*/  SHFL.IDX PT, R19, R13, R18, 0x1f ;  /* 0x00001f120d137589 */ /* 0x020e6400000e0000 */
[----:B-1----:R-:W-:-:S04]  /*1240*/  IMAD.IADD R19, R19, 0x1, R20 ;  /* 0x0000000113137824 */ /* 0x002fc800078e0214 */
[----:B----4-:R-:W-:-:S05]  /*1250*/  IMAD.WIDE R14, R19, 0x4, R14 ;  /* 0x00000004130e7825 */ /* 0x010fca00078e020e */
[----:B------:R3:W-:Y:S01]  /*1260*/  STG.E desc[UR8][R14.64], R8 ;  /* 0x000000080e007986 */ /* 0x0007e2000c101908 */
[----:B------:R-:W-:Y:S05]  /*1270*/  BRA `(.L_x_15) ;  /* 0x0000000000387947 */ /* 0x000fea0003800000 */
.L_x_12:
[----:B------:R-:W1:Y:S01]  /*1280*/  S2UR UR5, SR_CgaCtaId ;  /* 0x00000000000579c3 */ /* 0x000e620000008800 */
[----:B------:R-:W-:Y:S01]  /*1290*/  UMOV UR4, 0x400 ;  /* 0x0000040000047882 */ /* 0x000fe20000000000 */
[----:B------:R-:W-:Y:S01]  /*12a0*/  VIADD R7, R7, 0x1 ;  /* 0x0000000107077836 */ /* 0x000fe20000000000 */
[----:B------:R-:W-:-:S04]  /*12b0*/  UIADD3 UR4, UPT, UPT, UR4, 0x800, URZ ;  /* 0x0000080004047890 */ /* 0x000fc8000fffe0ff */
[----:B-1----:R-:W-:-:S06]  /*12c0*/  ULEA UR4, UR5, UR4, 0x18 ;  /* 0x0000000405047291 */ /* 0x002fcc000f8ec0ff */
[----:B------:R-:W-:-:S05]  /*12d0*/  LEA R24, R24, UR4, 0x2 ;  /* 0x0000000418187c11 */ /* 0x000fca000f8e10ff */
[----:B------:R2:W-:Y:S01]  /*12e0*/  STS [R24], R7 ;  /* 0x0000000718007388 */ /* 0x0005e20000000800 */
[----:B------:R-:W-:Y:S05]  /*12f0*/  BRA `(.L_x_15) ;  /* 0x0000000000187947 */ /* 0x000fea0003800000 */
.L_x_11:
[----:B------:R-:W1:Y:S01]  /*1300*/  S2UR UR5, SR_CgaCtaId ;  /* 0x00000000000579c3 */ /* 0x000e620000008800 */
[----:B------:R-:W-:Y:S01]  /*1310*/  UMOV UR4, 0x400 ;  /* 0x0000040000047882 */ /* 0x000fe20000000000 */
[----:B------:R-:W-:Y:S01]  /*1320*/  VIADD R5, R5, 0x1 ;  /* 0x0000000105057836 */ /* 0x000fe20000000000 */
[----:B-1----:R-:W-:-:S06]  /*1330*/  ULEA UR4, UR5, UR4, 0x18 ;  /* 0x0000000405047291 */ /* 0x002fcc000f8ec0ff */
[----:B------:R-:W-:-:S05]  /*1340*/  LEA R24, R24, UR4, 0x2 ;  /* 0x0000000418187c11 */ /* 0x000fca000f8e10ff */
[----:B------:R1:W-:Y:S02]  /*1350*/  STS [R24], R5 ;  /* 0x0000000518007388 */ /* 0x0003e40000000800 */
.L_x_15:
[----:B------:R-:W-:Y:S05]  /*1360*/  BSYNC.RECONVERGENT B1 ;  /* 0x0000000000017941 */ /* 0x000fea0003800200 */
.L_x_5:
[----:B------:R-:W4:Y:S01]  /*1370*/  LDCU UR4, c[0x0][0x370] ;  /* 0x00006e00ff0477ac */ /* 0x000f220008000800 */
[----:B------:R-:W5:Y:S01]  /*1380*/  LDCU UR5, c[0x0][0x3a8] ;  /* 0x00007500ff0577ac */ /* 0x000f620008000800 */
[----:B----4-:R-:W-:-:S05]  /*1390*/  IMAD R3, R0, UR4, R3 ;  /* 0x0000000400037c24 */ /* 0x010fca000f8e0203 */
[----:B-----5:R-:W-:-:S13]  /*13a0*/  ISETP.GE.AND P0, PT, R3, UR5, PT ;  /* 0x0000000503007c0c */ /* 0x020fda000bf06270 */
[----:B------:R-:W-:Y:S05]  /*13b0*/  @!P0 BRA `(.L_x_16) ;  /* 0xffffffec00dc8947 */ /* 0x000fea000383ffff */
.L_x_1:
[----:B------:R-:W-:Y:S05]  /*13c0*/  BSYNC.RECONVERGENT B0 ;  /* 0x0000000000007941 */ /* 0x000fea0003800200 */
.L_x_0:
[----:B------:R-:W4:Y:S01]  /*13d0*/  S2R R9, SR_TID.X ;  /* 0x0000000000097919 */ /* 0x000f220000002100 */
[----:B------:R-:W-:Y:S01]  /*13e0*/  BAR.SYNC.DEFER_BLOCKING 0x0 ;  /* 0x0000000000007b1d */ /* 0x000fe20000010000 */
[----:B------:R-:W-:-:S13]  /*13f0*/  ISETP.GE.U32.AND P0, PT, R0, 0x2, PT ;  /* 0x000000020000780c */ /* 0x000fda0003f06070 */
[----:B------:R-:W-:Y:S05]  /*1400*/  @!P0 BRA `(.L_x_17) ;  /* 0x0000000000888947 */ /* 0x000fea0003800000 */
.L_x_20:
[----:B------:R-:W-:Y:S01]  /*1410*/  SHF.R.U32.HI R6, RZ, 0x1, R0 ;  /* 0x00000001ff067819 */ /* 0x000fe20000011600 */
[----:B------:R-:W-:Y:S03]  /*1420*/  BSSY.RECONVERGENT B0, `(.L_x_18) ;  /* 0x000001c000007945 */ /* 0x000fe60003800200 */
[----:B----4-:R-:W-:-:S13]  /*1430*/  ISETP.GE.U32.AND P0, PT, R9, R6, PT ;  /* 0x000000060900720c */ /* 0x010fda0003f06070 */
[----:B------:R-:W-:Y:S05]  /*1440*/  @P0 BRA `(.L_x_19) ;  /* 0x0000000000640947 */ /* 0x000fea0003800000 */
[----:B------:R-:W4:Y:S01]  /*1450*/  S2UR UR5, SR_CgaCtaId ;  /* 0x00000000000579c3 */ /* 0x000f220000008800 */
[----:B------:R-:W-:Y:S02]  /*1460*/  UMOV UR4, 0x400 ;  /* 0x0000040000047882 */ /* 0x000fe40000000000 */
[----:B----4-:R-:W-:-:S06]  /*1470*/  ULEA UR6, UR5, UR4, 0x18 ;  /* 0x0000000405067291 */ /* 0x010fcc000f8ec0ff */
[C---:B------:R-:W-:Y:S01]  /*1480*/  LEA R10, R9.reuse, UR6, 0x2 ;  /* 0x00000006090a7c11 */ /* 0x040fe2000f8e10ff */
[----:B------:R-:W-:Y:S02]  /*1490*/  UIADD3 UR6, UPT, UPT, UR4, 0x800, URZ ;  /* 0x0000080004067890 */ /* 0x000fe4000fffe0ff */
[----:B------:R-:W-:Y:S02]  /*14a0*/  UIADD3 UR4, UPT, UPT, UR4, 0x400, URZ ;  /* 0x0000040004047890 */ /* 0x000fe4000fffe0ff */
[----:B------:R-:W-:Y:S01]  /*14b0*/  IMAD R2, R6, 0x4, R10 ;  /* 0x0000000406027824 */ /* 0x000fe200078e020a */
[----:B------:R-:W-:Y:S01]  /*14c0*/  LDS R3, [R10] ;  /* 0x000000000a037984 */ /* 0x000fe20000000800 */
[----:B------:R-:W-:Y:S02]  /*14d0*/  ULEA UR6, UR5, UR6, 0x18 ;  /* 0x0000000605067291 */ /* 0x000fe4000f8ec0ff */
[----:B------:R-:W-:Y:S02]  /*14e0*/  ULEA UR4, UR5, UR4, 0x18 ;  /* 0x0000000405047291 */ /* 0x000fe4000f8ec0ff */
[----:B------:R-:W4:Y:S02]  /*14f0*/  LDS R2, [R2] ;  /* 0x0000000002027984 */ /* 0x000f240000000800 */
[----:B------:R-:W-:-:S02]  /*1500*/  LEA R11, R9, UR6, 0x2 ;  /* 0x00000006090b7c11 */ /* 0x000fc4000f8e10ff */
[----:B---3--:R-:W-:-:S03]  /*1510*/  LEA R8, R9, UR4, 0x2 ;  /* 0x0000000409087c11 */ /* 0x008fc6000f8e10ff */
[----:B------:R-:W-:Y:S01]  /*1520*/  IMAD R4, R6, 0x4, R11 ;  /* 0x0000000406047824 */ /* 0x000fe200078e020b */
[----:B----4-:R-:W-:Y:S01]  /*1530*/  IADD3 R3, PT, PT, R2, R3, RZ ;  /* 0x0000000302037210 */ /* 0x010fe20007ffe0ff */
[----:B------:R-:W-:-:S04]  /*1540*/  IMAD R2, R6, 0x4, R8 ;  /* 0x0000000406027824 */ /* 0x000fc800078e0208 */
[----:B------:R-:W-:Y:S04]  /*1550*/  STS [R10], R3 ;  /* 0x000000030a007388 */ /* 0x000fe80000000800 */
[----:B------:R-:W-:Y:S04]  /*1560*/  LDS R4, [R4] ;  /* 0x0000000004047984 */ /* 0x000fe80000000800 */
[----:B-1----:R-:W1:Y:S02]  /*1570*/  LDS R5, [R11] ;  /* 0x000000000b057984 */ /* 0x002e640000000800 */
[----:B-1----:R-:W-:-:S05]  /*1580*/  IMAD.IADD R5, R4, 0x1, R5 ;  /* 0x0000000104057824 */ /* 0x002fca00078e0205 */
[----:B------:R-:W-:Y:S04]  /*1590*/  STS [R11], R5 ;  /* 0x000000050b007388 */ /* 0x000fe80000000800 */
[----:B------:R-:W-:Y:S04]  /*15a0*/  LDS R2, [R2] ;  /* 0x0000000002027984 */ /* 0x000fe80000000800 */
[----:B--2---:R-:W1:Y:S02]  /*15b0*/  LDS R7, [R8] ;  /* 0x0000000008077984 */ /* 0x004e640000000800 */
[----:B-1----:R-:W-:-:S05]  /*15c0*/  IMAD.IADD R7, R2, 0x1, R7 ;  /* 0x0000000102077824 */ /* 0x002fca00078e0207 */
[----:B------:R4:W-:Y:S02]  /*15d0*/  STS [R8], R7 ;  /* 0x0000000708007388 */ /* 0x0009e40000000800 */
.L_x_19:
[----:B------:R-:W-:Y:S05]  /*15e0*/  BSYNC.RECONVERGENT B0 ;  /* 0x0000000000007941 */ /* 0x000fea0003800200 */
.L_x_18:
[----:B------:R-:W-:Y:S01]  /*15f0*/  BAR.SYNC.DEFER_BLOCKING 0x0 ;  /* 0x0000000000007b1d */ /* 0x000fe20000010000 */
[----:B------:R-:W-:Y:S01]  /*1600*/  ISETP.GT.U32.AND P0, PT, R0, 0x3, PT ;  /* 0x000000030000780c */ /* 0x000fe20003f04070 */
[----:B------:R-:W-:-:S12]  /*1610*/  IMAD.MOV.U32 R0, RZ, RZ, R6 ;  /* 0x000000ffff007224 */ /* 0x000fd800078e0006 */
[----:B------:R-:W-:Y:S05]  /*1620*/  @P0 BRA `(.L_x_20) ;  /* 0xfffffffc00780947 */ /* 0x000fea000383ffff */
.L_x_17:
[----:B----4-:R-:W-:-:S13]  /*1630*/  ISETP.NE.AND P0, PT, R9, RZ, PT ;  /* 0x000000ff0900720c */ /* 0x010fda0003f05270 */
[----:B------:R-:W-:Y:S05]  /*1640*/  @P0 EXIT ;  /* 0x000000000000094d */ /* 0x000fea0003800000 */
[----:B------:R-:W4:Y:S01]  /*1650*/  S2UR UR5, SR_CgaCtaId ;  /* 0x00000000000579c3 */ /* 0x000f220000008800 */
[----:B------:R-:W-:-:S07]  /*1660*/  UMOV UR4, 0x400 ;  /* 0x0000040000047882 */ /* 0x000fce0000000000 */
[----:B------:R-:W5:Y:S01]  /*1670*/  LDC.64 R2, c[0x0][0x3a0] ;  /* 0x0000e800ff027b82 */ /* 0x000f620000000a00 */
[----:B----4-:R-:W-:-:S09]  /*1680*/  ULEA UR4, UR5, UR4, 0x18 ;  /* 0x0000000405047291 */ /* 0x010fd2000f8ec0ff */
[----:B--2---:R-:W5:Y:S04]  /*1690*/  LDS R7, [UR4] ;  /* 0x00000004ff077984 */ /* 0x004f680008000800 */
[----:B------:R-:W2:Y:S04]  /*16a0*/  LDS R9, [UR4+0x800] ;  /* 0x00080004ff097984 */ /* 0x000ea80008000800 */
[----:B------:R-:W4:Y:S01]  /*16b0*/  LDS R11, [UR4+0x400] ;  /* 0x00040004ff0b7984 */ /* 0x000f220008000800 */
[----:B------:R-:W0:Y:S02]  /*16c0*/  LDCU.64 UR4, c[0x0][0x3a0] ;  /* 0x00007400ff0477ac */ /* 0x000e240008000a00 */
[----:B0-----:R-:W-:-:S04]  /*16d0*/  UIADD3 UR4, UP0, UPT, UR4, 0x4, URZ ;  /* 0x0000000404047890 */ /* 0x001fc8000ff1e0ff */
[----:B------:R-:W-:Y:S02]  /*16e0*/  UIADD3.X UR5, UPT, UPT, URZ, UR5, URZ, UP0, !UPT ;  /* 0x00000005ff057290 */ /* 0x000fe400087fe4ff */
[----:B------:R-:W-:-:S04]  /*16f0*/  IMAD.U32 R4, RZ, RZ, UR4 ;  /* 0x00000004ff047e24 */ /* 0x000fc8000f8e00ff */
[----:B-1----:R-:W-:Y:S01]  /*1700*/  IMAD.U32 R5, RZ, RZ, UR5 ;  /* 0x00000005ff057e24 */ /* 0x002fe2000f8e00ff */
[----:B-----5:R-:W-:Y:S04]  /*1710*/  REDG.E.ADD.STRONG.GPU desc[UR8][R2.64], R7 ;  /* 0x000000070200798e */ /* 0x020fe8000c12e108 */
[----:B--2---:R-:W-:Y:S04]  /*1720*/  REDG.E.ADD.STRONG.GPU desc[UR8][R4.64], R9 ;  /* 0x000000090400798e */ /* 0x004fe8000c12e108 */
[----:B----4-:R-:W-:Y:S01]  /*1730*/  REDG.E.ADD.STRONG.GPU desc[UR8][R4.64+0x4], R11 ;  /* 0x0000040b0400798e */ /* 0x010fe2000c12e108 */
[----:B------:R-:W-:Y:S05]  /*1740*/  EXIT ;  /* 0x000000000000794d */ /* 0x000fea0003800000 */
        .weak           $__internal_0_$__cuda_sm20_rcp_rn_f32_slowpath
        .type           $__internal_0_$__cuda_sm20_rcp_rn_f32_slowpath,@function
        .size           $__internal_0_$__cuda_sm20_rcp_rn_f32_slowpath,($__internal_1_$__cuda_sm3x_div_rn_noftz_f32_slowpath - $__internal_0_$__cuda_sm20_rcp_rn_f32_slowpath)
$__internal_0_$__cuda_sm20_rcp_rn_f32_slowpath:
[----:B------:R-:W0:Y:S02]  /*1750*/  LDC R2, c[0x0][0x388] ;  /* 0x0000e200ff027b82 */ /* 0x000e240000000800 */
[----:B0-----:R-:W-:-:S05]  /*1760*/  IMAD.SHL.U32 R5, R2, 0x2, RZ ;  /* 0x0000000202057824 */ /* 0x001fca00078e00ff */
[----:B------:R-:W-:-:S04]  /*1770*/  SHF.R.U32.HI R4, RZ, 0x18, R5 ;  /* 0x00000018ff047819 */ /* 0x000fc80000011605 */
[----:B------:R-:W-:-:S13]  /*1780*/  ISETP.NE.U32.AND P0, PT, R4, RZ, PT ;  /* 0x000000ff0400720c */ /* 0x000fda0003f05070 */
[----:B------:R-:W-:Y:S05]  /*1790*/  @P0 BRA `(.L_x_21) ;  /* 0x0000000000280947 */ /* 0x000fea0003800000 */
[----:B------:R-:W-:-:S13]  /*17a0*/  ISETP.NE.AND P0, PT, R5, RZ, PT ;  /* 0x000000ff0500720c */ /* 0x000fda0003f05270 */
[----:B------:R2:W3:Y:S01]  /*17b0*/  @!P0 MUFU.RCP R4, R2 ;  /* 0x0000000200048308 */ /* 0x0004e20000001000 */
[----:B------:R-:W-:Y:S05]  /*17c0*/  @!P0 BRA `(.L_x_22) ;  /* 0x0000000000a48947 */ /* 0x000fea0003800000 */
[----:B------:R-:W-:-:S04]  /*17d0*/  FFMA R5, R2, 1.84467440737095516160e+19, RZ ;  /* 0x5f80000002057823 */ /* 0x000fc800000000ff */
[----:B--2---:R-:W3:Y:S02]  /*17e0*/  MUFU.RCP R2, R5 ;  /* 0x0000000500027308 */ /* 0x004ee40000001000 */
[----:B---3--:R-:W-:-:S04]  /*17f0*/  FFMA R4, R5, R2, -1 ;  /* 0xbf80000005047423 */ /* 0x008fc80000000002 */
[----:B------:R-:W-:-:S04]  /*1800*/  FADD.FTZ R7, -R4, -RZ ;  /* 0x800000ff04077221 */ /* 0x000fc80000010100 */
[----:B------:R-:W-:-:S04]  /*1810*/  FFMA R2, R2, R7, R2 ;  /* 0x0000000702027223 */ /* 0x000fc80000000002 */
[----:B------:R-:W-:Y:S01]  /*1820*/  FFMA R4, R2, 1.84467440737095516160e+19, RZ ;  /* 0x5f80000002047823 */ /* 0x000fe200000000ff */
[----:B------:R-:W-:Y:S06]  /*1830*/  BRA `(.L_x_22) ;  /* 0x0000000000887947 */ /* 0x000fec0003800000 */
.L_x_21:
[----:B------:R-:W-:-:S04]  /*1840*/  IADD3 R5, PT, PT, R4, -0xfd, RZ ;  /* 0xffffff0304057810 */ /* 0x000fc80007ffe0ff */
[----:B------:R-:W-:-:S13]  /*1850*/  ISETP.GT.U32.AND P0, PT, R5, 0x1, PT ;  /* 0x000000010500780c */ /* 0x000fda0003f04070 */
[----:B------:R-:W-:Y:S05]  /*1860*/  @P0 BRA `(.L_x_23) ;  /* 0x0000000000780947 */ /* 0x000fea0003800000 */
[----:B------:R-:W-:Y:S01]  /*1870*/  LOP3.LUT R6, R2, 0x7fffff, RZ, 0xc0, !PT ;  /* 0x007fffff02067812 */ /* 0x000fe200078ec0ff */
[----:B------:R-:W-:-:S03]  /*1880*/  IMAD.MOV.U32 R12, RZ, RZ, 0x3 ;  /* 0x00000003ff0c7424 */ /* 0x000fc600078e00ff */
[----:B------:R-:W-:Y:S02]  /*1890*/  LOP3.LUT R6, R6, 0x3f800000, RZ, 0xfc, !PT ;  /* 0x3f80000006067812 */ /* 0x000fe400078efcff */
[----:B------:R-:W-:Y:S02]  /*18a0*/  SHF.L.U32 R11, R12, R5, RZ ;  /* 0x000000050c0b7219 */ /* 0x000fe400000006ff */
[----:B------:R-:W0:Y:S02]  /*18b0*/  MUFU.RCP R7, R6 ;  /* 0x0000000600077308 */ /* 0x000e240000001000 */
[----:B0-----:R-:W-:-:S04]  /*18c0*/  FFMA R8, R6, R7, -1 ;  /* 0xbf80000006087423 */ /* 0x001fc80000000007 */
[----:B------:R-:W-:-:S04]  /*18d0*/  FADD.FTZ R8, -R8, -RZ ;  /* 0x800000ff08087221 */ /* 0x000fc80000010100 */
[CCC-:B------:R-:W-:Y:S01]  /*18e0*/  FFMA.RM R9, R7.reuse, R8.reuse, R7.reuse ;  /* 0x0000000807097223 */ /* 0x1c0fe20000004007 */
[----:B------:R-:W-:-:S04]  /*18f0*/  FFMA.RP R8, R7, R8, R7 ;  /* 0x0000000807087223 */ /* 0x000fc80000008007 */
[C---:B------:R-:W-:Y:S02]  /*1900*/  LOP3.LUT R7, R9.reuse, 0x7fffff, RZ, 0xc0, !PT ;  /* 0x007fffff09077812 */ /* 0x040fe400078ec0ff */
[----:B------:R-:W-:Y:S02]  /*1910*/  FSETP.NEU.FTZ.AND P0, PT, R9, R8, PT ;  /* 0x000000080900720b */ /* 0x000fe40003f1d000 */
[----:B------:R-:W-:Y:S02]  /*1920*/  LOP3.LUT R8, R7, 0x800000, RZ, 0xfc, !PT ;  /* 0x0080000007087812 */ /* 0x000fe400078efcff */
[----:B------:R-:W-:Y:S02]  /*1930*/  SEL R7, RZ, 0xffffffff, !P0 ;  /* 0xffffffffff077807 */ /* 0x000fe40004000000 */
[----:B------:R-:W-:-:S03]  /*1940*/  LOP3.LUT R6, R11, R8, RZ, 0xc0, !PT ;  /* 0x000000080b067212 */ /* 0x000fc600078ec0ff */
[----:B------:R-:W-:Y:S01]  /*1950*/  IMAD.MOV R7, RZ, RZ, -R7 ;  /* 0x000000ffff077224 */ /* 0x000fe200078e0a07 */
[----:B------:R-:W-:-:S04]  /*1960*/  SHF.R.U32.HI R6, RZ, R5, R6 ;  /* 0x00000005ff067219 */ /* 0x000fc80000011606 */
[----:B------:R-:W-:Y:S02]  /*1970*/  LOP3.LUT P1, RZ, R7, R5, R8, 0xf8, !PT ;  /* 0x0000000507ff7212 */ /* 0x000fe4000782f808 */
[C---:B------:R-:W-:Y:S02]  /*1980*/  LOP3.LUT P0, RZ, R6.reuse, 0x1, RZ, 0xc0, !PT ;  /* 0x0000000106ff7812 */ /* 0x040fe4000780c0ff */
[----:B------:R-:W-:-:S04]  /*1990*/  LOP3.LUT P2, RZ, R6, 0x2, RZ, 0xc0, !PT ;  /* 0x0000000206ff7812 */ /* 0x000fc8000784c0ff */
[----:B------:R-:W-:Y:S02]  /*19a0*/  PLOP3.LUT P0, PT, P0, P1, P2, 0xe0, 0x0 ;  /* 0x000000000000781c */ /* 0x000fe40000703c20 */
[----:B------:R-:W-:Y:S02]  /*19b0*/  LOP3.LUT P1, RZ, R2, 0x7fffff, RZ, 0xc0, !PT ;  /* 0x007fffff02ff7812 */ /* 0x000fe4000782c0ff */
[----:B------:R-:W-:-:S05]  /*19c0*/  SEL R5, RZ, 0x1, !P0 ;  /* 0x00000001ff057807 */ /* 0x000fca0004000000 */
[----:B------:R-:W-:-:S05]  /*19d0*/  IMAD.MOV R5, RZ, RZ, -R5 ;  /* 0x000000ffff057224 */ /* 0x000fca00078e0a05 */
[----:B------:R-:W-:Y:S01]  /*19e0*/  ISETP.GE.AND P0, PT, R5, RZ, PT ;  /* 0x000000ff0500720c */ /* 0x000fe20003f06270 */
[----:B------:R-:W-:-:S05]  /*19f0*/  VIADD R5, R4, 0xffffff04 ;  /* 0xffffff0404057836 */ /* 0x000fca0000000000 */
[----:B------:R-:W-:-:S07]  /*1a00*/  SHF.R.U32.HI R5, RZ, R5, R8 ;  /* 0x00000005ff057219 */ /* 0x000fce0000011608 */
[----:B------:R-:W-:-:S04]  /*1a10*/  @!P0 VIADD R5, R5, 0x1 ;  /* 0x0000000105058836 */ /* 0x000fc80000000000 */
[----:B------:R-:W-:-:S05]  /*1a20*/  @!P1 IMAD.SHL.U32 R5, R5, 0x2, RZ ;  /* 0x0000000205059824 */ /* 0x000fca00078e00ff */
[----:B------:R-:W-:Y:S01]  /*1a30*/  LOP3.LUT R4, R5, 0x80000000, R2, 0xf8, !PT ;  /* 0x8000000005047812 */ /* 0x000fe200078ef802 */
[----:B------:R-:W-:Y:S06]  /*1a40*/  BRA `(.L_x_22) ;  /* 0x0000000000047947 */ /* 0x000fec0003800000 */
.L_x_23:
[----:B------:R0:W1:Y:S02]  /*1a50*/  MUFU.RCP R4, R2 ;  /* 0x0000000200047308 */ /* 0x0000640000001000 */
.L_x_22:
[----:B------:R-:W-:Y:S02]  /*1a60*/  HFMA2 R5, -RZ, RZ, 0, 0 ;  /* 0x00000000ff057431 */ /* 0x000fe400000001ff */
[----:B0123--:R-:W-:Y:S02]  /*1a70*/  IMAD.MOV.U32 R2, RZ, RZ, R4 ;  /* 0x000000ffff027224 */ /* 0x00ffe400078e0004 */
[----:B------:R-:W-:-:S04]  /*1a80*/  IMAD.MOV.U32 R4, RZ, RZ, R10 ;  /* 0x000000ffff047224 */ /* 0x000fc800078e000a */
[----:B------:R-:W-:Y:S05]  /*1a90*/  RET.REL.NODEC R4 `(_Z16neutron_calculusP17curandStateXORWOWfffPfPiiS2_) ;  /* 0xffffffe404587950 */ /* 0x000fea0003c3ffff */
        .weak           $__internal_1_$__cuda_sm3x_div_rn_noftz_f32_slowpath
        .type           $__internal_1_$__cuda_sm3x_div_rn_noftz_f32_slowpath,@function
        .size           $__internal_1_$__cuda_sm3x_div_rn_noftz_f32_slowpath,(.L_x_43 - $__internal_1_$__cuda_sm3x_div_rn_noftz_f32_slowpath)
$__internal_1_$__cuda_sm3x_div_rn_noftz_f32_slowpath:
[----:B------:R-:W0:Y:S08]  /*1aa0*/  LDC.64 R4, c[0x0][0x388] ;  /* 0x0000e200ff047b82 */ /* 0x000e300000000a00 */
[----:B------:R-:W1:Y:S08]  /*1ab0*/  LDC R9, c[0x0][0x38c] ;  /* 0x0000e300ff097b82 */ /* 0x000e700000000800 */
[----:B------:R-:W2:Y:S01]  /*1ac0*/  LDC R10, c[0x0][0x388] ;  /* 0x0000e200ff0a7b82 */ /* 0x000ea20000000800 */
[----:B0-----:R-:W-:-:S02]  /*1ad0*/  SHF.R.U32.HI R8, RZ, 0x17, R4 ;  /* 0x00000017ff087819 */ /* 0x001fc40000011604 */
[----:B------:R-:W-:Y:S02]  /*1ae0*/  SHF.R.U32.HI R7, RZ, 0x17, R5 ;  /* 0x00000017ff077819 */ /* 0x000fe40000011605 */
[----:B------:R-:W-:Y:S02]  /*1af0*/  LOP3.LUT R8, R8, 0xff, RZ, 0xc0, !PT ;  /* 0x000000ff08087812 */ /* 0x000fe400078ec0ff */
[----:B------:R-:W-:-:S03]  /*1b00*/  LOP3.LUT R7, R7, 0xff, RZ, 0xc0, !PT ;  /* 0x000000ff07077812 */ /* 0x000fc600078ec0ff */
[----:B------:R-:W-:Y:S02]  /*1b10*/  VIADD R13, R8, 0xffffffff ;  /* 0xffffffff080d7836 */ /* 0x000fe40000000000 */
[----:B------:R-:W-:-:S03]  /*1b20*/  VIADD R12, R7, 0xffffffff ;  /* 0xffffffff070c7836 */ /* 0x000fc60000000000 */
[----:B------:R-:W-:-:S04]  /*1b30*/  ISETP.GT.U32.AND P0, PT, R13, 0xfd, PT ;  /* 0x000000fd0d00780c */ /* 0x000fc80003f04070 */
[----:B------:R-:W-:-:S13]  /*1b40*/  ISETP.GT.U32.OR P0, PT, R12, 0xfd, P0 ;  /* 0x000000fd0c00780c */ /* 0x000fda0000704470 */
[----:B------:R-:W-:Y:S01]  /*1b50*/  @!P0 IMAD.MOV.U32 R11, RZ, RZ, RZ ;  /* 0x000000ffff0b8224 */ /* 0x000fe200078e00ff */
[----:B-12---:R-:W-:Y:S06]  /*1b60*/  @!P0 BRA `(.L_x_24) ;  /* 0x00000000005c8947 */ /* 0x006fec0003800000 */
[----:B------:R-:W-:Y:S02]  /*1b70*/  FSETP.GTU.FTZ.AND P0, PT, |R5|, +INF , PT ;  /* 0x7f8000000500780b */ /* 0x000fe40003f1c200 */
[----:B------:R-:W-:-:S04]  /*1b80*/  FSETP.GTU.FTZ.AND P1, PT, |R4|, +INF , PT ;  /* 0x7f8000000400780b */ /* 0x000fc80003f3c200 */
[----:B------:R-:W-:-:S13]  /*1b90*/  PLOP3.LUT P0, PT, P0, P1, PT, 0xf8, 0x8f ;  /* 0x00000000008f781c */ /* 0x000fda0000703f70 */
[----:B------:R-:W-:Y:S05]  /*1ba0*/  @P0 BRA `(.L_x_25) ;  /* 0x0000000400440947 */ /* 0x000fea0003800000 */
[----:B------:R-:W-:-:S13]  /*1bb0*/  LOP3.LUT P0, RZ, R10, 0x7fffffff, R9, 0xc8, !PT ;  /* 0x7fffffff0aff7812 */ /* 0x000fda000780c809 */
[----:B------:R-:W-:Y:S05]  /*1bc0*/  @!P0 BRA `(.L_x_26) ;  /* 0x0000000400348947 */ /* 0x000fea0003800000 */
[C---:B------:R-:W-:Y:S02]  /*1bd0*/  FSETP.NEU.FTZ.AND P2, PT, |R5|.reuse, +INF , PT ;  /* 0x7f8000000500780b */ /* 0x040fe40003f5d200 */
[----:B------:R-:W-:Y:S02]  /*1be0*/  FSETP.NEU.FTZ.AND P0, PT, |R4|, +INF , PT ;  /* 0x7f8000000400780b */ /* 0x000fe40003f1d200 */
[----:B------:R-:W-:-:S11]  /*1bf0*/  FSETP.NEU.FTZ.AND P1, PT, |R5|, +INF , PT ;  /* 0x7f8000000500780b */ /* 0x000fd60003f3d200 */
[----:B------:R-:W-:Y:S05]  /*1c00*/  @!P0 BRA !P2, `(.L_x_26) ;  /* 0x0000000400248947 */ /* 0x000fea0005000000 */
[----:B------:R-:W-:-:S04]  /*1c10*/  LOP3.LUT P2, RZ, R9, 0x7fffffff, RZ, 0xc0, !PT ;  /* 0x7fffffff09ff7812 */ /* 0x000fc8000784c0ff */
[----:B------:R-:W-:-:S13]  /*1c20*/  PLOP3.LUT P0, PT, P0, P2, PT, 0x2f, 0xf2 ;  /* 0x0000000000f2781c */ /* 0x000fda0000704577 */
[----:B------:R-:W-:Y:S05]  /*1c30*/  @P0 BRA `(.L_x_27) ;  /* 0x0000000400100947 */ /* 0x000fea0003800000 */
[----:B------:R-:W-:-:S04]  /*1c40*/  LOP3.LUT P0, RZ, R10, 0x7fffffff, RZ, 0xc0, !PT ;  /* 0x7fffffff0aff7812 */ /* 0x000fc8000780c0ff */
[----:B------:R-:W-:-:S13]  /*1c50*/  PLOP3.LUT P0, PT, P1, P0, PT, 0x2f, 0xf2 ;  /* 0x0000000000f2781c */ /* 0x000fda0000f00577 */
[----:B------:R-:W-:Y:S05]  /*1c60*/  @P0 BRA `(.L_x_28) ;  /* 0x0000000000f80947 */ /* 0x000fea0003800000 */
[----:B------:R-:W-:Y:S02]  /*1c70*/  ISETP.GE.AND P0, PT, R12, RZ, PT ;  /* 0x000000ff0c00720c */ /* 0x000fe40003f06270 */
[----:B------:R-:W-:-:S11]  /*1c80*/  ISETP.GE.AND P1, PT, R13, RZ, PT ;  /* 0x000000ff0d00720c */ /* 0x000fd60003f26270 */
[----:B------:R-:W-:Y:S02]  /*1c90*/  @P0 IMAD.MOV.U32 R11, RZ, RZ, RZ ;  /* 0x000000ffff0b0224 */ /* 0x000fe400078e00ff */
[----:B------:R-:W-:Y:S01]  /*1ca0*/  @!P0 FFMA R9, R5, 1.84467440737095516160e+19, RZ ;  /* 0x5f80000005098823 */ /* 0x000fe200000000ff */
[----:B------:R-:W-:Y:S02]  /*1cb0*/  @!P0 IMAD.MOV.U32 R11, RZ, RZ, -0x40 ;  /* 0xffffffc0ff0b8424 */ /* 0x000fe400078e00ff */
[----:B------:R-:W-:Y:S02]  /*1cc0*/  @!P1 FFMA R10, R4, 1.84467440737095516160e+19, RZ ;  /* 0x5f800000040a9823 */ /* 0x000fe400000000ff */
[----:B------:R-:W-:-:S07]  /*1cd0*/  @!P1 VIADD R11, R11, 0x40 ;  /* 0x000000400b0b9836 */ /* 0x000fce0000000000 */
.L_x_24:
[----:B------:R-:W-:Y:S01]  /*1ce0*/  LEA R5, R8, 0xc0800000, 0x17 ;  /* 0xc080000008057811 */ /* 0x000fe200078eb8ff */
[----:B------:R-:W-:-:S04]  /*1cf0*/  VIADD R7, R7, 0xffffff81 ;  /* 0xffffff8107077836 */ /* 0x000fc80000000000 */
[----:B------:R-:W-:Y:S01]  /*1d00*/  IMAD.IADD R5, R10, 0x1, -R5 ;  /* 0x000000010a057824 */ /* 0x000fe200078e0a05 */
[C---:B------:R-:W-:Y:S01]  /*1d10*/  IADD3 R8, PT, PT, R7.reuse, 0x7f, -R8 ;  /* 0x0000007f07087810 */ /* 0x040fe20007ffe808 */
[----:B------:R-:W-:Y:S02]  /*1d20*/  IMAD R4, R7, -0x800000, R9 ;  /* 0xff80000007047824 */ /* 0x000fe400078e0209 */
[----:B------:R-:W0:Y:S01]  /*1d30*/  MUFU.RCP R10, R5 ;  /* 0x00000005000a7308 */ /* 0x000e220000001000 */
[----:B------:R-:W-:Y:S01]  /*1d40*/  FADD.FTZ R13, -R5, -RZ ;  /* 0x800000ff050d7221 */ /* 0x000fe20000010100 */
[----:B------:R-:W-:-:S03]  /*1d50*/  IADD3 R8, PT, PT, R8, R11, RZ ;  /* 0x0000000b08087210 */ /* 0x000fc60007ffe0ff */
[----:B0-----:R-:W-:-:S04]  /*1d60*/  FFMA R15, R10, R13, 1 ;  /* 0x3f8000000a0f7423 */ /* 0x001fc8000000000d */
[----:B------:R-:W-:-:S04]  /*1d70*/  FFMA R12, R10, R15, R10 ;  /* 0x0000000f0a0c7223 */ /* 0x000fc8000000000a */
[----:B------:R-:W-:-:S04]  /*1d80*/  FFMA R9, R4, R12, RZ ;  /* 0x0000000c04097223 */ /* 0x000fc800000000ff */
[----:B------:R-:W-:-:S04]  /*1d90*/  FFMA R10, R13, R9, R4 ;  /* 0x000000090d0a7223 */ /* 0x000fc80000000004 */
[----:B------:R-:W-:-:S04]  /*1da0*/  FFMA R15, R12, R10, R9 ;  /* 0x0000000a0c0f7223 */ /* 0x000fc80000000009 */
[----:B------:R-:W-:-:S04]  /*1db0*/  FFMA R10, R13, R15, R4 ;  /* 0x0000000f0d0a7223 */ /* 0x000fc80000000004 */
[----:B------:R-:W-:-:S05]  /*1dc0*/  FFMA R9, R12, R10, R15 ;  /* 0x0000000a0c097223 */ /* 0x000fca000000000f */
[----:B------:R-:W-:-:S04]  /*1dd0*/  SHF.R.U32.HI R4, RZ, 0x17, R9 ;  /* 0x00000017ff047819 */ /* 0x000fc80000011609 */
[----:B------:R-:W-:-:S05]  /*1de0*/  LOP3.LUT R4, R4, 0xff, RZ, 0xc0, !PT ;  /* 0x000000ff04047812 */ /* 0x000fca00078ec0ff */
[----:B------:R-:W-:-:S04]  /*1df0*/  IMAD.IADD R11, R4, 0x1, R8 ;  /* 0x00000001040b7824 */ /* 0x000fc800078e0208 */
[----:B------:R-:W-:-:S05]  /*1e00*/  VIADD R4, R11, 0xffffffff ;  /* 0xffffffff0b047836 */ /* 0x000fca0000000000 */
[----:B------:R-:W-:-:S13]  /*1e10*/  ISETP.GE.U32.AND P0, PT, R4, 0xfe, PT ;  /* 0x000000fe0400780c */ /* 0x000fda0003f06070 */
[----:B------:R-:W-:Y:S05]  /*1e20*/  @!P0 BRA `(.L_x_29) ;  /* 0x0000000000808947 */ /* 0x000fea0003800000 */
[----:B------:R-:W-:-:S13]  /*1e30*/  ISETP.GT.AND P0, PT, R11, 0xfe, PT ;  /* 0x000000fe0b00780c */ /* 0x000fda0003f04270 */
[----:B------:R-:W-:Y:S05]  /*1e40*/  @P0 BRA `(.L_x_30) ;  /* 0x00000000006c0947 */ /* 0x000fea0003800000 */
[----:B------:R-:W-:-:S13]  /*1e50*/  ISETP.GE.AND P0, PT, R11, 0x1, PT ;  /* 0x000000010b00780c */ /* 0x000fda0003f06270 */
[----:B------:R-:W-:Y:S05]  /*1e60*/  @P0 BRA `(.L_x_31) ;  /* 0x0000000000980947 */ /* 0x000fea0003800000 */
[----:B------:R-:W-:Y:S02]  /*1e70*/  ISETP.GE.AND P0, PT, R11, -0x18, PT ;  /* 0xffffffe80b00780c */ /* 0x000fe40003f06270 */
[----:B------:R-:W-:-:S11]  /*1e80*/  LOP3.LUT R9, R9, 0x80000000, RZ, 0xc0, !PT ;  /* 0x8000000009097812 */ /* 0x000fd600078ec0ff */
[----:B------:R-:W-:Y:S05]  /*1e90*/  @!P0 BRA `(.L_x_31) ;  /* 0x00000000008c8947 */ /* 0x000fea0003800000 */
[CCC-:B------:R-:W-:Y:S01]  /*1ea0*/  FFMA.RZ R4, R12.reuse, R10.reuse, R15.reuse ;  /* 0x0000000a0c047223 */ /* 0x1c0fe2000000c00f */
[C---:B------:R-:W-:Y:S02]  /*1eb0*/  VIADD R8, R11.reuse, 0x20 ;  /* 0x000000200b087836 */ /* 0x040fe40000000000 */
[-CC-:B------:R-:W-:Y:S01]  /*1ec0*/  FFMA.RM R5, R12, R10.reuse, R15.reuse ;  /* 0x0000000a0c057223 */ /* 0x180fe2000000400f */
[C---:B------:R-:W-:Y:S02]  /*1ed0*/  ISETP.NE.AND P2, PT, R11.reuse, RZ, PT ;  /* 0x000000ff0b00720c */ /* 0x040fe40003f45270 */
[----:B------:R-:W-:Y:S01]  /*1ee0*/  LOP3.LUT R7, R4, 0x7fffff, RZ, 0xc0, !PT ;  /* 0x007fffff04077812 */ /* 0x000fe200078ec0ff */
[----:B------:R-:W-:Y:S01]  /*1ef0*/  FFMA.RP R4, R12, R10, R15 ;  /* 0x0000000a0c047223 */ /* 0x000fe2000000800f */
[----:B------:R-:W-:Y:S01]  /*1f00*/  IMAD.MOV R10, RZ, RZ, -R11 ;  /* 0x000000ffff0a7224 */ /* 0x000fe200078e0a0b */
[----:B------:R-:W-:Y:S02]  /*1f10*/  ISETP.NE.AND P1, PT, R11, RZ, PT ;  /* 0x000000ff0b00720c */ /* 0x000fe40003f25270 */
[----:B------:R-:W-:-:S02]  /*1f20*/  LOP3.LUT R7, R7, 0x800000, RZ, 0xfc, !PT ;  /* 0x0080000007077812 */ /* 0x000fc400078efcff */
[----:B------:R-:W-:Y:S02]  /*1f30*/  FSETP.NEU.FTZ.AND P0, PT, R4, R5, PT ;  /* 0x000000050400720b */ /* 0x000fe40003f1d000 */
[----:B------:R-:W-:Y:S02]  /*1f40*/  SHF.L.U32 R8, R7, R8, RZ ;  /* 0x0000000807087219 */ /* 0x000fe400000006ff */
[----:B------:R-:W-:Y:S02]  /*1f50*/  SEL R4, R10, RZ, P2 ;  /* 0x000000ff0a047207 */ /* 0x000fe40001000000 */
[----:B------:R-:W-:Y:S02]  /*1f60*/  ISETP.NE.AND P1, PT, R8, RZ, P1 ;  /* 0x000000ff0800720c */ /* 0x000fe40000f25270 */
[----:B------:R-:W-:Y:S02]  /*1f70*/  SHF.R.U32.HI R4, RZ, R4, R7 ;  /* 0x00000004ff047219 */ /* 0x000fe40000011607 */
[----:B------:R-:W-:-:S02]  /*1f80*/  PLOP3.LUT P0, PT, P0, P1, PT, 0xf8, 0x8f ;  /* 0x00000000008f781c */ /* 0x000fc40000703f70 */
[----:B------:R-:W-:Y:S02]  /*1f90*/  SHF.R.U32.HI R8, RZ, 0x1, R4 ;  /* 0x00000001ff087819 */ /* 0x000fe40000011604 */
[----:B------:R-:W-:-:S04]  /*1fa0*/  SEL R5, RZ, 0x1, !P0 ;  /* 0x00000001ff057807 */ /* 0x000fc80004000000 */
[----:B------:R-:W-:-:S04]  /*1fb0*/  LOP3.LUT R5, R5, 0x1, R8, 0xf8, !PT ;  /* 0x0000000105057812 */ /* 0x000fc800078ef808 */
[----:B------:R-:W-:-:S05]  /*1fc0*/  LOP3.LUT R5, R5, R4, RZ, 0xc0, !PT ;  /* 0x0000000405057212 */ /* 0x000fca00078ec0ff */
[----:B------:R-:W-:-:S05]  /*1fd0*/  IMAD.IADD R8, R8, 0x1, R5 ;  /* 0x0000000108087824 */ /* 0x000fca00078e0205 */
[----:B------:R-:W-:Y:S01]  /*1fe0*/  LOP3.LUT R9, R8, R9, RZ, 0xfc, !PT ;  /* 0x0000000908097212 */ /* 0x000fe200078efcff */
[----:B------:R-:W-:Y:S06]  /*1ff0*/  BRA `(.L_x_31) ;  /* 0x0000000000347947 */ /* 0x000fec0003800000 */
.L_x_30:
[----:B------:R-:W-:-:S04]  /*2000*/  LOP3.LUT R9, R9, 0x80000000, RZ, 0xc0, !PT ;  /* 0x8000000009097812 */ /* 0x000fc800078ec0ff */
[----:B------:R-:W-:Y:S01]  /*2010*/  LOP3.LUT R9, R9, 0x7f800000, RZ, 0xfc, !PT ;  /* 0x7f80000009097812 */ /* 0x000fe200078efcff */
[----:B------:R-:W-:Y:S06]  /*2020*/  BRA `(.L_x_31) ;  /* 0x0000000000287947 */ /* 0x000fec0003800000 */
.L_x_29:
[----:B------:R-:W-:Y:S01]  /*2030*/  IMAD R9, R8, 0x800000, R9 ;  /* 0x0080000008097824 */ /* 0x000fe200078e0209 */
[----:B------:R-:W-:Y:S06]  /*2040*/  BRA `(.L_x_31) ;  /* 0x0000000000207947 */ /* 0x000fec0003800000 */
.L_x_28:
[----:B------:R-:W-:-:S04]  /*2050*/  LOP3.LUT R9, R10, 0x80000000, R9, 0x48, !PT ;  /* 0x800000000a097812 */ /* 0x000fc800078e4809 */
[----:B------:R-:W-:Y:S01]  /*2060*/  LOP3.LUT R9, R9, 0x7f800000, RZ, 0xfc, !PT ;  /* 0x7f80000009097812 */ /* 0x000fe200078efcff */
[----:B------:R-:W-:Y:S06]  /*2070*/  BRA `(.L_x_31) ;  /* 0x0000000000147947 */ /* 0x000fec0003800000 */
.L_x_27:
[----:B------:R-:W-:Y:S01]  /*2080*/  LOP3.LUT R9, R10, 0x80000000, R9, 0x48, !PT ;  /* 0x800000000a097812 */ /* 0x000fe200078e4809 */
[----:B------:R-:W-:Y:S06]  /*2090*/  BRA `(.L_x_31) ;  /* 0x00000000000c7947 */ /* 0x000fec0003800000 */
.L_x_26:
[----:B------:R-:W0:Y:S01]  /*20a0*/  MUFU.RSQ R9, -QNAN ;  /* 0xffc0000000097908 */ /* 0x000e220000001400 */
[----:B------:R-:W-:Y:S05]  /*20b0*/  BRA `(.L_x_31) ;  /* 0x0000000000047947 */ /* 0x000fea0003800000 */
.L_x_25:
[----:B------:R-:W-:-:S07]  /*20c0*/  FADD.FTZ R9, R5, R4 ;  /* 0x0000000405097221 */ /* 0x000fce0000010000 */
.L_x_31:
[----:B------:R-:W-:-:S04]  /*20d0*/  IMAD.MOV.U32 R7, RZ, RZ, 0x0 ;  /* 0x00000000ff077424 */ /* 0x000fc800078e00ff */
[----:B0-----:R-:W-:Y:S05]  /*20e0*/  RET.REL.NODEC R6 `(_Z16neutron_calculusP17curandStateXORWOWfffPfPiiS2_) ;  /* 0xffffffdc06c47950 */ /* 0x001fea0003c3ffff */
.L_x_32:
[----:B------:R-:W-:-:S00]  /*20f0*/  BRA `(.L_x_32) ;  /* 0xfffffffc00fc7947 */ /* 0x000fc0000383ffff */
[----:B------:R-:W-:-:S00]  /*2100*/  NOP ;  /* 0x0000000000007918 */ /* 0x000fc00000000000 */
[----:B------:R-:W-:-:S00]  /*2110*/  NOP ;  /* 0x0000000000007918 */ /* 0x000fc00000000000 */
[----:B------:R-:W-:-:S00]  /*2120*/  NOP ;  /* 0x0000000000007918 */ /* 0x000fc00000000000 */
[----:B------:R-:W-:-:S00]  /*2130*/  NOP ;  /* 0x0000000000007918 */ /* 0x000fc00000000000 */
[----:B------:R-:W-:-:S00]  /*2140*/  NOP ;  /* 0x0000000000007918 */ /* 0x000fc00000000000 */
[----:B------:R-:W-:-:S00]  /*2150*/  NOP ;  /* 0x0000000000007918 */ /* 0x000fc00000000000 */
[----:B------:R-:W-:-:S00]  /*2160*/  NOP ;  /* 0x0000000000007918 */ /* 0x000fc00000000000 */
[----:B------:R-:W-:-:S00]  /*2170*/  NOP ;  /* 0x0000000000007918 */ /* 0x000fc00000000000 */
.L_x_43:


//--------------------- .text._Z12setup_kernelP17curandStateXORWOW --------------------------
	.section	.text._Z12setup_kernelP17curandStateXORWOW,"ax",@progbits
	.align	128
        .global         _Z12setup_kernelP17curandStateXORWOW
        .type           _Z12setup_kernelP17curandStateXORWOW,@function
        .size           _Z12setup_kernelP17curandStateXORWOW,(.L_x_45 - _Z12setup_kernelP17curandStateXORWOW)
        .other          _Z12setup_kernelP17curandStateXORWOW,@"STO_CUDA_ENTRY STV_DEFAULT"
_Z12setup_kernelP17curandStateXORWOW:
.text._Z12setup_kernelP17curandStateXORWOW:
[----:B------:R-:W-:Y:S01]  /*0000*/  LDC R1, c[0x0][0x37c] ;  /* 0x0000df00ff017b82 */ /* 0x000fe20000000800 */
[----:B------:R-:W0:Y:S07]  /*0010*/  S2R R13, SR_TID.X ;  /* 0x00000000000d7919 */ /* 0x000e2e0000002100 */
[----:B------:R-:W0:Y:S01]  /*0020*/  S2UR UR6, SR_CTAID.X ;  /* 0x00000000000679c3 */ /* 0x000e220000002500 */
[----:B------:R-:W1:Y:S01]  /*0030*/  LDCU.64 UR4, c[0x0][0x358] ;  /* 0x00006b00ff0477ac */ /* 0x000e620008000a00 */
[----:B------:R-:W-:Y:S01]  /*0040*/  IMAD.MOV.U32 R2, RZ, RZ, -0x21206aec ;  /* 0xdedf9514ff027424 */ /* 0x000fe200078e00ff */
[----:B------:R-:W-:Y:S01]  /*0050*/  BSSY.RECONVERGENT B0, `(.L_x_33) ;  /* 0x00000df000007945 */ /* 0x000fe20003800200 */
[----:B------:R-:W-:-:S02]  /*0060*/  IMAD.MOV.U32 R3, RZ, RZ, 0xc448611 ;  /* 0x0c448611ff037424 */ /* 0x000fc400078e00ff */
[----:B------:R-:W-:Y:S02]  /*0070*/  IMAD.MOV.U32 R4, RZ, RZ, 0x1172ed19 ;  /* 0x1172ed19ff047424 */ /* 0x000fe400078e00ff */
[----:B------:R-:W0:Y:S01]  /*0080*/  LDC R0, c[0x0][0x370] ;  /* 0x0000dc00ff007b82 */ /* 0x000e220000000800 */
[----:B------:R-:W-:Y:S02]  /*0090*/  IMAD.MOV.U32 R5, RZ, RZ, -0x75bd8fc ;  /* 0xf8a42704ff057424 */ /* 0x000fe400078e00ff */
[----:B------:R-:W-:Y:S02]  /*00a0*/  IMAD.MOV.U32 R8, RZ, RZ, -0x23270784 ;  /* 0xdcd8f87cff087424 */ /* 0x000fe400078e00ff */
[----:B------:R-:W-:-:S03]  /*00b0*/  IMAD.MOV.U32 R9, RZ, RZ, 0x540f815 ;  /* 0x0540f815ff097424 */ /* 0x000fc600078e00ff */
[----:B------:R-:W2:Y:S01]  /*00c0*/  LDC.64 R6, c[0x0][0x380] ;  /* 0x0000e000ff067b82 */ /* 0x000ea20000000a00 */
[----:B0-----:R-:W-:-:S05]  /*00d0*/  IMAD R13, R0, UR6, R13 ;  /* 0x00000006000d7c24 */ /* 0x001fca000f8e020d */
[C---:B------:R-:W-:Y:S01]  /*00e0*/  ISETP.NE.AND P0, PT, R13.reuse, RZ, PT ;  /* 0x000000ff0d00720c */ /* 0x040fe20003f05270 */
[----:B--2---:R-:W-:-:S05]  /*00f0*/  IMAD.WIDE R6, R13, 0x30, R6 ;  /* 0x000000300d067825 */ /* 0x004fca00078e0206 */
[----:B-1----:R0:W-:Y:S04]  /*0100*/  STG.E.64 desc[UR4][R6.64], R2 ;  /* 0x0000000206007986 */ /* 0x0021e8000c101b04 */
[----:B------:R0:W-:Y:S04]  /*0110*/  STG.E.64 desc[UR4][R6.64+0x8], R4 ;  /* 0x0000080406007986 */ /* 0x0001e8000c101b04 */
[----:B------:R0:W-:Y:S01]  /*0120*/  STG.E.64 desc[UR4][R6.64+0x10], R8 ;  /* 0x0000100806007986 */ /* 0x0001e2000c101b04 */
[----:B------:R-:W-:Y:S05]  /*0130*/  @!P0 BRA `(.L_x_34) ;  /* 0x0000000c00408947 */ /* 0x000fea0003800000 */
[----:B------:R-:W-:Y:S01]  /*0140*/  SHF.R.S32.HI R0, RZ, 0x1f, R13 ;  /* 0x0000001fff007819 */ /* 0x000fe2000001140d */
[----:B------:R-:W-:-:S07]  /*0150*/  IMAD.MOV.U32 R12, RZ, RZ, RZ ;  /* 0x000000ffff0c7224 */ /* 0x000fce00078e00ff */
.L_x_40:
[----:B0-----:R-:W-:Y:S01]  /*0160*/  LOP3.LUT R2, R13, 0x3, RZ, 0xc0, !PT ;  /* 0x000000030d027812 */ /* 0x001fe200078ec0ff */
[----:B------:R-:W-:Y:S03]  /*0170*/  BSSY.RECONVERGENT B1, `(.L_x_35) ;  /* 0x00000c6000017945 */ /* 0x000fe60003800200 */
[----:B------:R-:W-:-:S04]  /*0180*/  ISETP.NE.U32.AND P0, PT, R2, RZ, PT ;  /* 0x000000ff0200720c */ /* 0x000fc80003f05070 */
[----:B------:R-:W-:-:S13]  /*0190*/  ISETP.NE.AND.EX P0, PT, RZ, RZ, PT, P0 ;  /* 0x000000ffff00720c */ /* 0x000fda0003f05300 */
[----:B------:R-:W-:Y:S05]  /*01a0*/  @!P0 BRA `(.L_x_36) ;  /* 0x0000000c00088947 */ /* 0x000fea0003800000 */
[----:B------:R-:W0:Y:S01]  /*01b0*/  LDC.64 R8, c[0x4][RZ] ;  /* 0x01000000ff087b82 */ /* 0x000e220000000a00 */
[----:B------:R-:W-:Y:S02]  /*01c0*/  IMAD.MOV.U32 R14, RZ, RZ, RZ ;  /* 0x000000ffff0e7224 */ /* 0x000fe400078e00ff */
[----:B0-----:R-:W-:-:S07]  /*01d0*/  IMAD.WIDE.U32 R8, R12, 0xc80, R8 ;  /* 0x00000c800c087825 */ /* 0x001fce00078e0008 */
.L_x_39:
[----:B0-----:R-:W-:Y:S01]  /*01e0*/  IMAD.MOV.U32 R15, RZ, RZ, RZ ;  /* 0x000000ffff0f7224 */ /* 0x001fe200078e00ff */
[----:B------:R-:W-:Y:S01]  /*01f0*/  CS2R R2, SRZ ;  /* 0x0000000000027805 */ /* 0x000fe2000001ff00 */
[----:B------:R-:W-:Y:S01]  /*0200*/  IMAD.MOV.U32 R17, RZ, RZ, RZ ;  /* 0x000000ffff117224 */ /* 0x000fe200078e00ff */
[----:B------:R-:W-:-:S07]  /*0210*/  CS2R R4, SRZ ;  /* 0x0000000000047805 */ /* 0x000fce000001ff00 */
.L_x_38:
[----:B------:R-:W-:-:S05]  /*0220*/  IMAD.WIDE.U32 R10, R17, 0x4, R6 ;  /* 0x00000004110a7825 */ /* 0x000fca00078e0006 */
[----:B------:R0:W5:Y:S01]  /*0230*/  LDG.E R16, desc[UR4][R10.64+0x4] ;  /* 0x000004040a107981 */ /* 0x000162000c1e1900 */
[----:B------:R-:W-:-:S07]  /*0240*/  IMAD.MOV.U32 R19, RZ, RZ, RZ ;  /* 0x000000ffff137224 */ /* 0x000fce00078e00ff */
.L_x_37:
[----:B-----5:R-:W-:Y:S01]  /*0250*/  SHF.R.U32.HI R24, RZ, R19, R16 ;  /* 0x00000013ff187219 */ /* 0x020fe20000011610 */
[----:B0-----:R-:W-:-:S03]  /*0260*/  IMAD.SHL.U32 R10, R17, 0x20, RZ ;  /* 0x00000020110a7824 */ /* 0x001fc600078e00ff */
[----:B------:R-:W-:Y:S01]  /*0270*/  LOP3.LUT R11, R24, 0x1, RZ, 0xc0, !PT ;  /* 0x00000001180b7812 */ /* 0x000fe200078ec0ff */
[----:B------:R-:W-:-:S03]  /*0280*/  IMAD.IADD R10, R10, 0x1, R19 ;  /* 0x000000010a0a7824 */ /* 0x000fc600078e0213 */
[----:B------:R-:W-:Y:S01]  /*0290*/  ISETP.NE.U32.AND P0, PT, R11, 0x1, PT ;  /* 0x000000010b00780c */ /* 0x000fe20003f05070 */
[----:B------:R-:W-:-:S03]  /*02a0*/  IMAD R11, R10, 0x5, RZ ;  /* 0x000000050a0b7824 */ /* 0x000fc600078e02ff */
[----:B------:R-:W-:Y:S01]  /*02b0*/  R2P PR, R24, 0x7e ;  /* 0x0000007e18007804 */ /* 0x000fe20000000000 */
[----:B------:R-:W-:-:S08]  /*02c0*/  IMAD.WIDE.U32 R10, R11, 0x4, R8 ;  /* 0x000000040b0a7825 */ /* 0x000fd000078e0008 */
[----:B------:R-:W2:Y:S04]  /*02d0*/  @!P0 LDG.E R18, desc[UR4][R10.64] ;  /* 0x000000040a128981 */ /* 0x000ea8000c1e1900 */
[----:B------:R-:W3:Y:S04]  /*02e0*/  @!P0 LDG.E R20, desc[UR4][R10.64+0x10] ;  /* 0x000010040a148981 */ /* 0x000ee8000c1e1900 */
[----:B------:R-:W4:Y:S04]  /*02f0*/  @P1 LDG.E R22, desc[UR4][R10.64+0x14] ;  /* 0x000014040a161981 */ /* 0x000f28000c1e1900 */
[----:B------:R-:W4:Y:S04]  /*0300*/  @P2 LDG.E R26, desc[UR4][R10.64+0x28] ;  /* 0x000028040a1a2981 */ /* 0x000f28000c1e1900 */
[----:B------:R-:W4:Y:S04]  /*0310*/  @!P0 LDG.E R21, desc[UR4][R10.64+0x4] ;  /* 0x000004040a158981 */ /* 0x000f28000c1e1900 */
[----:B------:R-:W4:Y:S04]  /*0320*/  @!P0 LDG.E R23, desc[UR4][R10.64+0xc] ;  /* 0x00000c040a178981 */ /* 0x000f28000c1e1900 */
[----:B------:R-:W4:Y:S04]  /*0330*/  @P1 LDG.E R25, desc[UR4][R10.64+0x18] ;  /* 0x000018040a191981 */ /* 0x000f28000c1e1900 */
[----:B------:R-:W4:Y:S04]  /*0340*/  @P3 LDG.E R28, desc[UR4][R10.64+0x3c] ;  /* 0x00003c040a1c3981 */ /* 0x000f28000c1e1900 */
[----:B------:R-:W4:Y:S01]  /*0350*/  @P6 LDG.E R27, desc[UR4][R10.64+0x7c] ;  /* 0x00007c040a1b6981 */ /* 0x000f22000c1e1900 */
[----:B--2---:R-:W-:-:S03]  /*0360*/  @!P0 LOP3.LUT R15, R15, R18, RZ, 0x3c, !PT ;  /* 0x000000120f0f8212 */ /* 0x004fc600078e3cff */
[----:B------:R-:W2:Y:S01]  /*0370*/  @!P0 LDG.E R18, desc[UR4][R10.64+0x8] ;  /* 0x000008040a128981 */ /* 0x000ea2000c1e1900 */
[----:B---3--:R-:W-:-:S03]  /*0380*/  @!P0 LOP3.LUT R3, R3, R20, RZ, 0x3c, !PT ;  /* 0x0000001403038212 */ /* 0x008fc600078e3cff */
[----:B------:R-:W3:Y:S01]  /*0390*/  @P1 LDG.E R20, desc[UR4][R10.64+0x24] ;  /* 0x000024040a141981 */ /* 0x000ee2000c1e1900 */
[----:B----4-:R-:W-:-:S03]  /*03a0*/  @P1 LOP3.LUT R15, R15, R22, RZ, 0x3c, !PT ;  /* 0x000000160f0f1212 */ /* 0x010fc600078e3cff */
[----:B------:R-:W4:Y:S01]  /*03b0*/  @P2 LDG.E R22, desc[UR4][R10.64+0x38] ;  /* 0x000038040a162981 */ /* 0x000f22000c1e1900 */
[----:B------:R-:W-:-:S03]  /*03c0*/  @P2 LOP3.LUT R15, R15, R26, RZ, 0x3c, !PT ;  /* 0x0000001a0f0f2212 */ /* 0x000fc600078e3cff */
[----:B------:R-:W4:Y:S01]  /*03d0*/  @P4 LDG.E R26, desc[UR4][R10.64+0x50] ;  /* 0x000050040a1a4981 */ /* 0x000f22000c1e1900 */
[----:B------:R-:W-:-:S03]  /*03e0*/  @!P0 LOP3.LUT R4, R4, R21, RZ, 0x3c, !PT ;  /* 0x0000001504048212 */ /* 0x000fc600078e3cff */
[----:B------:R-:W4:Y:S01]  /*03f0*/  @P1 LDG.E R21, desc[UR4][R10.64+0x20] ;  /* 0x000020040a151981 */ /* 0x000f22000c1e1900 */
[----:B------:R-:W-:-:S03]  /*0400*/  @!P0 LOP3.LUT R2, R2, R23, RZ, 0x3c, !PT ;  /* 0x0000001702028212 */ /* 0x000fc600078e3cff */
[----:B------:R-:W4:Y:S01]  /*0410*/  @P2 LDG.E R23, desc[UR4][R10.64+0x2c] ;  /* 0x00002c040a172981 */ /* 0x000f22000c1e1900 */
[----:B------:R-:W-:-:S03]  /*0420*/  @P1 LOP3.LUT R4, R4, R25, RZ, 0x3c, !PT ;  /* 0x0000001904041212 */ /* 0x000fc600078e3cff */
[----:B------:R-:W4:Y:S01]  /*0430*/  @P2 LDG.E R25, desc[UR4][R10.64+0x34] ;  /* 0x000034040a192981 */ /* 0x000f22000c1e1900 */
[----:B--2---:R-:W-:-:S03]  /*0440*/  @!P0 LOP3.LUT R5, R5, R18, RZ, 0x3c, !PT ;  /* 0x0000001205058212 */ /* 0x004fc600078e3cff */
[----:B------:R-:W2:Y:S01]  /*0450*/  @P1 LDG.E R18, desc[UR4][R10.64+0x1c] ;  /* 0x00001c040a121981 */ /* 0x000ea2000c1e1900 */
[----:B---3--:R-:W-:-:S03]  /*0460*/  @P1 LOP3.LUT R3, R3, R20, RZ, 0x3c, !PT ;  /* 0x0000001403031212 */ /* 0x008fc600078e3cff */
[----:B------:R-:W3:Y:S01]  /*0470*/  @P2 LDG.E R20, desc[UR4][R10.64+0x30] ;  /* 0x000030040a142981 */ /* 0x000ee2000c1e1900 */
[----:B----4-:R-:W-:-:S03]  /*0480*/  @P2 LOP3.LUT R3, R3, R22, RZ, 0x3c, !PT ;  /* 0x0000001603032212 */ /* 0x010fc600078e3cff */
[----:B------:R-:W4:Y:S01]  /*0490*/  @P3 LDG.E R22, desc[UR4][R10.64+0x4c] ;  /* 0x00004c040a163981 */ /* 0x000f22000c1e1900 */
[----:B------:R-:W-:-:S04]  /*04a0*/  @P3 LOP3.LUT R15, R15, R28, RZ, 0x3c, !PT ;  /* 0x0000001c0f0f3212 */ /* 0x000fc800078e3cff */
[----:B------:R-:W-:Y:S02]  /*04b0*/  @P4 LOP3.LUT R15, R15, R26, RZ, 0x3c, !PT ;  /* 0x0000001a0f0f4212 */ /* 0x000fe400078e3cff */
[----:B------:R-:W-:Y:S01]  /*04c0*/  @P1 LOP3.LUT R2, R2, R21, RZ, 0x3c, !PT ;  /* 0x0000001502021212 */ /* 0x000fe200078e3cff */
[----:B------:R-:W4:Y:S04]  /*04d0*/  @P5 LDG.E R26, desc[UR4][R10.64+0x64] ;  /* 0x000064040a1a5981 */ /* 0x000f28000c1e1900 */
[----:B------:R-:W4:Y:S01]  /*04e0*/  @P3 LDG.E R21, desc[UR4][R10.64+0x40] ;  /* 0x000040040a153981 */ /* 0x000f22000c1e1900 */
[----:B------:R-:W-:Y:S02]  /*04f0*/  @P2 LOP3.LUT R4, R4, R23, RZ, 0x3c, !PT ;  /* 0x0000001704042212 */ /* 0x000fe400078e3cff */
[----:B------:R-:W-:Y:S01]  /*0500*/  @P2 LOP3.LUT R2, R2, R25, RZ, 0x3c, !PT ;  /* 0x0000001902022212 */ /* 0x000fe200078e3cff */
[----:B------:R-:W4:Y:S04]  /*0510*/  @P3 LDG.E R23, desc[UR4][R10.64+0x48] ;  /* 0x000048040a173981 */ /* 0x000f28000c1e1900 */
[----:B------:R-:W4:Y:S01]  /*0520*/  @P4 LDG.E R25, desc[UR4][R10.64+0x54] ;  /* 0x000054040a194981 */ /* 0x000f22000c1e1900 */
[----:B--2---:R-:W-:-:S03]  /*0530*/  @P1 LOP3.LUT R5, R5, R18, RZ, 0x3c, !PT ;  /* 0x0000001205051212 */ /* 0x004fc600078e3cff */
[----:B------:R-:W2:Y:S01]  /*0540*/  @P3 LDG.E R18, desc[UR4][R10.64+0x44] ;  /* 0x000044040a123981 */ /* 0x000ea2000c1e1900 */
[----:B---3--:R-:W-:-:S03]  /*0550*/  @P2 LOP3.LUT R5, R5, R20, RZ, 0x3c, !PT ;  /* 0x0000001405052212 */ /* 0x008fc600078e3cff */
[----:B------:R-:W3:Y:S01]  /*0560*/  @P4 LDG.E R20, desc[UR4][R10.64+0x58] ;  /* 0x000058040a144981 */ /* 0x000ee2000c1e1900 */
[----:B----4-:R-:W-:-:S03]  /*0570*/  @P3 LOP3.LUT R3, R3, R22, RZ, 0x3c, !PT ;  /* 0x0000001603033212 */ /* 0x010fc600078e3cff */
[----:B------:R-:W4:Y:S01]  /*0580*/  @P4 LDG.E R22, desc[UR4][R10.64+0x60] ;  /* 0x000060040a164981 */ /* 0x000f22000c1e1900 */
[----:B------:R-:W-:Y:S02]  /*0590*/  LOP3.LUT P0, RZ, R24, 0x80, RZ, 0xc0, !PT ;  /* 0x0000008018ff7812 */ /* 0x000fe4000780c0ff */
[----:B------:R-:W-:Y:S02]  /*05a0*/  @P5 LOP3.LUT R15, R15, R26, RZ, 0x3c, !PT ;  /* 0x0000001a0f0f5212 */ /* 0x000fe400078e3cff */
[----:B------:R-:W4:Y:S01]  /*05b0*/  @P6 LDG.E R26, desc[UR4][R10.64+0x78] ;  /* 0x000078040a1a6981 */ /* 0x000f22000c1e1900 */
[----:B------:R-:W-:-:S03]  /*05c0*/  @P3 LOP3.LUT R4, R4, R21, RZ, 0x3c, !PT ;  /* 0x0000001504043212 */ /* 0x000fc600078e3cff */
[----:B------:R-:W4:Y:S01]  /*05d0*/  @P4 LDG.E R21, desc[UR4][R10.64+0x5c] ;  /* 0x00005c040a154981 */ /* 0x000f22000c1e1900 */
[----:B------:R-:W-:-:S03]  /*05e0*/  @P3 LOP3.LUT R2, R2, R23, RZ, 0x3c, !PT ;  /* 0x0000001702023212 */ /* 0x000fc600078e3cff */
[----:B------:R-:W4:Y:S01]  /*05f0*/  @P5 LDG.E R23, desc[UR4][R10.64+0x68] ;  /* 0x000068040a175981 */ /* 0x000f22000c1e1900 */
[----:B------:R-:W-:-:S03]  /*0600*/  @P4 LOP3.LUT R4, R4, R25, RZ, 0x3c, !PT ;  /* 0x0000001904044212 */ /* 0x000fc600078e3cff */
[----:B------:R-:W4:Y:S01]  /*0610*/  @P5 LDG.E R25, desc[UR4][R10.64+0x70] ;  /* 0x000070040a195981 */ /* 0x000f22000c1e1900 */
[----:B--2---:R-:W-:-:S03]  /*0620*/  @P3 LOP3.LUT R5, R5, R18, RZ, 0x3c, !PT ;  /* 0x0000001205053212 */ /* 0x004fc600078e3cff */
[----:B------:R-:W2:Y:S01]  /*0630*/  @P5 LDG.E R18, desc[UR4][R10.64+0x6c] ;  /* 0x00006c040a125981 */ /* 0x000ea2000c1e1900 */
[----:B---3--:R-:W-:-:S03]  /*0640*/  @P4 LOP3.LUT R5, R5, R20, RZ, 0x3c, !PT ;  /* 0x0000001405054212 */ /* 0x008fc600078e3cff */
[----:B------:R-:W3:Y:S01]  /*0650*/  @P5 LDG.E R20, desc[UR4][R10.64+0x74] ;  /* 0x000074040a145981 */ /* 0x000ee2000c1e1900 */
[----:B----4-:R-:W-:-:S03]  /*0660*/  @P4 LOP3.LUT R3, R3, R22, RZ, 0x3c, !PT ;  /* 0x0000001603034212 */ /* 0x010fc600078e3cff */
[----:B------:R-:W4:Y:S01]  /*0670*/  @P0 LDG.E R22, desc[UR4][R10.64+0x8c] ;  /* 0x00008c040a160981 */ /* 0x000f22000c1e1900 */
[----:B------:R-:W-:-:S03]  /*0680*/  @P6 LOP3.LUT R15, R15, R26, RZ, 0x3c, !PT ;  /* 0x0000001a0f0f6212 */ /* 0x000fc600078e3cff */
        /* <DEDUP_REMOVED lines=13> */
[----:B------:R-:W-:Y:S02]  /*0760*/  @P6 LOP3.LUT R4, R4, R27, RZ, 0x3c, !PT ;  /* 0x0000001b04046212 */ /* 0x000fe400078e3cff */
[----:B------:R-:W-:Y:S02]  /*0770*/  @P6 LOP3.LUT R2, R2, R21, RZ, 0x3c, !PT ;  /* 0x0000001502026212 */ /* 0x000fe400078e3cff */
[----:B------:R-:W-:Y:S02]  /*0780*/  @P0 LOP3.LUT R4, R4, R23, RZ, 0x3c, !PT ;  /* 0x0000001704040212 */ /* 0x000fe400078e3cff */
[----:B------:R-:W-:Y:S02]  /*0790*/  @P0 LOP3.LUT R2, R2, R25, RZ, 0x3c, !PT ;  /* 0x0000001902020212 */ /* 0x000fe400078e3cff */
[----:B--2---:R-:W-:Y:S02]  /*07a0*/  @P6 LOP3.LUT R5, R5, R18, RZ, 0x3c, !PT ;  /* 0x0000001205056212 */ /* 0x004fe400078e3cff */
[----:B---3--:R-:W-:-:S02]  /*07b0*/  @P6 LOP3.LUT R3, R3, R20, RZ, 0x3c, !PT ;  /* 0x0000001403036212 */ /* 0x008fc400078e3cff */
[----:B----4-:R-:W-:Y:S02]  /*07c0*/  @P0 LOP3.LUT R5, R5, R22, RZ, 0x3c, !PT ;  /* 0x0000001605050212 */ /* 0x010fe400078e3cff */
[----:B------:R-:W-:Y:S02]  /*07d0*/  @P0 LOP3.LUT R3, R3, R26, RZ, 0x3c, !PT ;  /* 0x0000001a03030212 */ /* 0x000fe400078e3cff */
[----:B------:R-:W-:-:S13]  /*07e0*/  R2P PR, R24.B1, 0x7f ;  /* 0x0000007f18007804 */ /* 0x000fda0000001000 */
[----:B------:R-:W2:Y:S04]  /*07f0*/  @P0 LDG.E R18, desc[UR4][R10.64+0xa0] ;  /* 0x0000a0040a120981 */ /* 0x000ea8000c1e1900 */
[----:B------:R-:W3:Y:S04]  /*0800*/  @P1 LDG.E R22, desc[UR4][R10.64+0xb4] ;  /* 0x0000b4040a161981 */ /* 0x000ee8000c1e1900 */
[----:B------:R-:W4:Y:S04]  /*0810*/  @P2 LDG.E R26, desc[UR4][R10.64+0xc8] ;  /* 0x0000c8040a1a2981 */ /* 0x000f28000c1e1900 */
[----:B------:R-:W4:Y:S04]  /*0820*/  @P3 LDG.E R28, desc[UR4][R10.64+0xdc] ;  /* 0x0000dc040a1c3981 */ /* 0x000f28000c1e1900 */
[----:B------:R-:W4:Y:S04]  /*0830*/  @P0 LDG.E R23, desc[UR4][R10.64+0xa4] ;  /* 0x0000a4040a170981 */ /* 0x000f28000c1e1900 */
[----:B------:R-:W4:Y:S04]  /*0840*/  @P0 LDG.E R20, desc[UR4][R10.64+0xa8] ;  /* 0x0000a8040a140981 */ /* 0x000f28000c1e1900 */
[----:B------:R-:W4:Y:S04]  /*0850*/  @P4 LDG.E R25, desc[UR4][R10.64+0xf0] ;  /* 0x0000f0040a194981 */ /* 0x000f28000c1e1900 */
        /* <DEDUP_REMOVED lines=21> */
[----:B------:R-:W-:Y:S02]  /*09b0*/  LOP3.LUT P0, RZ, R24, 0x8000, RZ, 0xc0, !PT ;  /* 0x0000800018ff7812 */ /* 0x000fe4000780c0ff */
[----:B----4-:R-:W-:Y:S01]  /*09c0*/  @P5 LOP3.LUT R15, R15, R26, RZ, 0x3c, !PT ;  /* 0x0000001a0f0f5212 */ /* 0x010fe200078e3cff */
[----:B------:R-:W4:Y:S04]  /*09d0*/  @P3 LDG.E R24, desc[UR4][R10.64+0xe4] ;  /* 0x0000e4040a183981 */ /* 0x000f28000c1e1900 */
[----:B------:R-:W2:Y:S01]  /*09e0*/  @P6 LDG.E R26, desc[UR4][R10.64+0x118] ;  /* 0x000118040a1a6981 */ /* 0x000ea2000c1e1900 */
        /* <DEDUP_REMOVED lines=8> */
[----:B---3--:R-:W-:-:S03]  /*0a70*/  @P2 LOP3.LUT R3, R3, R22, RZ, 0x3c, !PT ;  /* 0x0000001603032212 */ /* 0x008fc600078e3cff */
[----:B------:R-:W3:Y:S01]  /*0a80*/  @P4 LDG.E R22, desc[UR4][R10.64+0x100] ;  /* 0x000100040a164981 */ /* 0x000ee2000c1e1900 */
[----:B--2---:R-:W-:-:S03]  /*0a90*/  @P6 LOP3.LUT R15, R15, R26, RZ, 0x3c, !PT ;  /* 0x0000001a0f0f6212 */ /* 0x004fc600078e3cff */
[----:B------:R-:W2:Y:S01]  /*0aa0*/  @P0 LDG.E R26, desc[UR4][R10.64+0x12c] ;  /* 0x00012c040a1a0981 */ /* 0x000ea2000c1e1900 */
[----:B----4-:R-:W-:-:S03]  /*0ab0*/  @P2 LOP3.LUT R2, R2, R23, RZ, 0x3c, !PT ;  /* 0x0000001702022212 */ /* 0x010fc600078e3cff */
[----:B------:R-:W4:Y:S01]  /*0ac0*/  @P4 LDG.E R23, desc[UR4][R10.64+0xfc] ;  /* 0x0000fc040a174981 */ /* 0x000f22000c1e1900 */
[----:B------:R-:W-:-:S03]  /*0ad0*/  @P2 LOP3.LUT R5, R5, R20, RZ, 0x3c, !PT ;  /* 0x0000001405052212 */ /* 0x000fc600078e3cff */
[----:B------:R-:W4:Y:S01]  /*0ae0*/  @P4 LDG.E R20, desc[UR4][R10.64+0xf8] ;  /* 0x0000f8040a144981 */ /* 0x000f22000c1e1900 */
[----:B------:R-:W-:Y:S02]  /*0af0*/  @P3 LOP3.LUT R2, R2, R27, RZ, 0x3c, !PT ;  /* 0x0000001b02023212 */ /* 0x000fe400078e3cff */
[----:B------:R-:W-:Y:S01]  /*0b00*/  @P3 LOP3.LUT R4, R4, R25, RZ, 0x3c, !PT ;  /* 0x0000001904043212 */ /* 0x000fe200078e3cff */
[----:B------:R-:W4:Y:S01]  /*0b10*/  @P5 LDG.E R27, desc[UR4][R10.64+0x110] ;  /* 0x000110040a1b5981 */ /* 0x000f22000c1e1900 */
[----:B------:R-:W-:-:S03]  /*0b20*/  @P3 LOP3.LUT R5, R5, R24, RZ, 0x3c, !PT ;  /* 0x0000001805053212 */ /* 0x000fc600078e3cff */
[----:B------:R-:W4:Y:S04]  /*0b30*/  @P5 LDG.E R25, desc[UR4][R10.64+0x108] ;  /* 0x000108040a195981 */ /* 0x000f28000c1e1900 */
        /* <DEDUP_REMOVED lines=19> */
[----:B------:R-:W-:-:S05]  /*0c70*/  VIADD R19, R19, 0x10 ;  /* 0x0000001013137836 */ /* 0x000fca0000000000 */
[----:B------:R-:W-:Y:S02]  /*0c80*/  ISETP.NE.AND P1, PT, R19, 0x20, PT ;  /* 0x000000201300780c */ /* 0x000fe40003f25270 */
[----:B------:R-:W-:Y:S02]  /*0c90*/  @P5 LOP3.LUT R3, R3, R18, RZ, 0x3c, !PT ;  /* 0x0000001203035212 */ /* 0x000fe400078e3cff */
[----:B------:R-:W-:Y:S02]  /*0ca0*/  @P6 LOP3.LUT R4, R4, R21, RZ, 0x3c, !PT ;  /* 0x0000001504046212 */ /* 0x000fe400078e3cff */
[----:B---3--:R-:W-:-:S04]  /*0cb0*/  @P6 LOP3.LUT R3, R3, R22, RZ, 0x3c, !PT ;  /* 0x0000001603036212 */ /* 0x008fc800078e3cff */
[----:B--2---:R-:W-:Y:S02]  /*0cc0*/  @P0 LOP3.LUT R3, R3, R26, RZ, 0x3c, !PT ;  /* 0x0000001a03030212 */ /* 0x004fe400078e3cff */
[----:B----4-:R-:W-:Y:S02]  /*0cd0*/  @P6 LOP3.LUT R2, R2, R23, RZ, 0x3c, !PT ;  /* 0x0000001702026212 */ /* 0x010fe400078e3cff */
[----:B------:R-:W-:Y:S02]  /*0ce0*/  @P6 LOP3.LUT R5, R5, R20, RZ, 0x3c, !PT ;  /* 0x0000001405056212 */ /* 0x000fe400078e3cff */
[----:B------:R-:W-:Y:S02]  /*0cf0*/  @P0 LOP3.LUT R2, R2, R27, RZ, 0x3c, !PT ;  /* 0x0000001b02020212 */ /* 0x000fe400078e3cff */
[----:B------:R-:W-:Y:S02]  /*0d00*/  @P0 LOP3.LUT R4, R4, R25, RZ, 0x3c, !PT ;  /* 0x0000001904040212 */ /* 0x000fe400078e3cff */
[----:B------:R-:W-:Y:S01]  /*0d10*/  @P0 LOP3.LUT R5, R5, R24, RZ, 0x3c, !PT ;  /* 0x0000001805050212 */ /* 0x000fe200078e3cff */
[----:B------:R-:W-:Y:S06]  /*0d20*/  @P1 BRA `(.L_x_37) ;  /* 0xfffffff400481947 */ /* 0x000fec000383ffff */
[----:B------:R-:W-:-:S05]  /*0d30*/  VIADD R17, R17, 0x1 ;  /* 0x0000000111117836 */ /* 0x000fca0000000000 */
[----:B------:R-:W-:-:S13]  /*0d40*/  ISETP.NE.AND P0, PT, R17, 0x5, PT ;  /* 0x000000051100780c */ /* 0x000fda0003f05270 */
[----:B------:R-:W-:Y:S05]  /*0d50*/  @P0 BRA `(.L_x_38) ;  /* 0xfffffff400300947 */ /* 0x000fea000383ffff */
[----:B------:R0:W-:Y:S01]  /*0d60*/  STG.E.64 desc[UR4][R6.64+0x8], R4 ;  /* 0x0000080406007986 */ /* 0x0001e2000c101b04 */
[----:B------:R-:W-:Y:S01]  /*0d70*/  VIADD R14, R14, 0x1 ;  /* 0x000000010e0e7836 */ /* 0x000fe20000000000 */
[----:B------:R-:W-:Y:S02]  /*0d80*/  LOP3.LUT R11, R13, 0x3, RZ, 0xc0, !PT ;  /* 0x000000030d0b7812 */ /* 0x000fe400078ec0ff */
[----:B------:R0:W-:Y:S02]  /*0d90*/  STG.E.64 desc[UR4][R6.64+0x10], R2 ;  /* 0x0000100206007986 */ /* 0x0001e4000c101b04 */
[----:B------:R-:W-:Y:S02]  /*0da0*/  ISETP.GE.U32.AND P0, PT, R14, R11, PT ;  /* 0x0000000b0e00720c */ /* 0x000fe40003f06070 */
[----:B------:R0:W-:Y:S11]  /*0db0*/  STG.E desc[UR4][R6.64+0x4], R15 ;  /* 0x0000040f06007986 */ /* 0x0001f6000c101904 */
[----:B------:R-:W-:Y:S05]  /*0dc0*/  @!P0 BRA `(.L_x_39) ;  /* 0xfffffff400048947 */ /* 0x000fea000383ffff */
.L_x_36:
[----:B------:R-:W-:Y:S05]  /*0dd0*/  BSYNC.RECONVERGENT B1 ;  /* 0x0000000000017941 */ /* 0x000fea0003800200 */
.L_x_35:
[C---:B------:R-:W-:Y:S01]  /*0de0*/  ISETP.GT.U32.AND P0, PT, R13.reuse, 0x3, PT ;  /* 0x000000030d00780c */ /* 0x040fe20003f04070 */
[----:B------:R-:W-:Y:S01]  /*0df0*/  VIADD R12, R12, 0x1 ;  /* 0x000000010c0c7836 */ /* 0x000fe20000000000 */
[--C-:B------:R-:W-:Y:S02]  /*0e00*/  SHF.R.U64 R13, R13, 0x2, R0.reuse ;  /* 0x000000020d0d7819 */ /* 0x100fe40000001200 */
[----:B------:R-:W-:Y:S02]  /*0e10*/  ISETP.GT.U32.AND.EX P0, PT, R0, RZ, PT, P0 ;  /* 0x000000ff0000720c */ /* 0x000fe40003f04100 */
[----:B------:R-:W-:-:S11]  /*0e20*/  SHF.R.U32.HI R0, RZ, 0x2, R0 ;  /* 0x00000002ff007819 */ /* 0x000fd60000011600 */
[----:B------:R-:W-:Y:S05]  /*0e30*/  @P0 BRA `(.L_x_40) ;  /* 0xfffffff000c80947 */ /* 0x000fea000383ffff */
.L_x_34:
[----:B------:R-:W-:Y:S05]  /*0e40*/  BSYNC.RECONVERGENT B0 ;  /* 0x0000000000007941 */ /* 0x000fea0003800200 */
.L_x_33:
[----:B------:R-:W-:Y:S04]  /*0e50*/  STG.E.64 desc[UR4][R6.64+0x18], RZ ;  /* 0x000018ff06007986 */ /* 0x000fe8000c101b04 */
[----:B------:R-:W-:Y:S04]  /*0e60*/  STG.E desc[UR4][R6.64+0x20], RZ ;  /* 0x000020ff06007986 */ /* 0x000fe8000c101904 */
[----:B------:R-:W-:Y:S01]  /*0e70*/  STG.E.64 desc[UR4][R6.64+0x28], RZ ;  /* 0x000028ff06007986 */ /* 0x000fe2000c101b04 */
[----:B------:R-:W-:Y:S05]  /*0e80*/  EXIT ;  /* 0x000000000000794d */ /* 0x000fea0003800000 */
.L_x_41:
        /* <DEDUP_REMOVED lines=15> */
.L_x_45:


//--------------------- .nv.global.init           --------------------------
	.section	.nv.global.init,"aw",@progbits
	.align	4
.nv.global.init:
	.type		__cudart_i2opi_f,@object
	.size		__cudart_i2opi_f,(mrg32k3aM1SubSeq - __cudart_i2opi_f)
__cudart_i2opi_f:
        /*0000*/ 	.byte	0x41, 0x90, 0x43, 0x3c, 0x99, 0x95, 0x62, 0xdb, 0xc0, 0xdd, 0x34, 0xf5, 0xd1, 0x57, 0x27, 0xfc
        /*0010*/ 	.byte	0x29, 0x15, 0x44, 0x4e, 0x6e, 0x83, 0xf9, 0xa2
	.type		mrg32k3aM1SubSeq,@object
	.size		mrg32k3aM1SubSeq,(mrg32k3aM2SubSeq - mrg32k3aM1SubSeq)
mrg32k3aM1SubSeq:
        /*0018*/ 	.byte	0x0b, 0xcc, 0xee, 0x04, 0x73, 0x29, 0x8b, 0x6f, 0xf6, 0x53, 0x03, 0xf6, 0x23, 0xf6, 0xea, 0xda
        /* <DEDUP_REMOVED lines=125> */
	.type		mrg32k3aM2SubSeq,@object
	.size		mrg32k3aM2SubSeq,(mrg32k3aM1 - mrg32k3aM2SubSeq)
mrg32k3aM2SubSeq:
        /* <DEDUP_REMOVED lines=126> */
	.type		mrg32k3aM1,@object
	.size		mrg32k3aM1,(mrg32k3aM1Seq - mrg32k3aM1)
mrg32k3aM1:
        /* <DEDUP_REMOVED lines=144> */
	.type		mrg32k3aM1Seq,@object
	.size		mrg32k3aM1Seq,(mrg32k3aM2 - mrg32k3aM1Seq)
mrg32k3aM1Seq:
        /* <DEDUP_REMOVED lines=144> */
	.type		mrg32k3aM2,@object
	.size		mrg32k3aM2,(mrg32k3aM2Seq - mrg32k3aM2)
mrg32k3aM2:
        /* <DEDUP_REMOVED lines=144> */
	.type		mrg32k3aM2Seq,@object
	.size		mrg32k3aM2Seq,(precalc_xorwow_matrix - mrg32k3aM2Seq)
mrg32k3aM2Seq:
        /* <DEDUP_REMOVED lines=144> */
	.type		precalc_xorwow_matrix,@object
	.size		precalc_xorwow_matrix,(precalc_xorwow_offset_matrix - precalc_xorwow_matrix)
precalc_xorwow_matrix:
        /* <DEDUP_REMOVED lines=6400> */
	.type		precalc_xorwow_offset_matrix,@object
	.size		precalc_xorwow_offset_matrix,(.L_1 - precalc_xorwow_offset_matrix)
precalc_xorwow_offset_matrix:
        /* <DEDUP_REMOVED lines=6400> */
.L_1:


//--------------------- .nv.shared._Z16neutron_calculusP17curandStateXORWOWfffPfPiiS2_ --------------------------
	.section	.nv.shared._Z16neutron_calculusP17curandStateXORWOWfffPfPiiS2_,"aw",@nobits
	.sectionflags	@""
	.align	4
.nv.shared._Z16neutron_calculusP17curandStateXORWOWfffPfPiiS2_:
	.zero		4096


//--------------------- .nv.shared.reserved.0     --------------------------
	.section	.nv.shared.reserved.0,"aw",@nobits
	.weak		__nv_reservedSMEM_offset_0_alias
	.size		__nv_reservedSMEM_offset_0_alias, 0, 64
	.other		__nv_reservedSMEM_offset_0_alias,@"STO_CUDA_RESERVED_SHARED STV_DEFAULT"
__nv_reservedSMEM_offset_0_alias:
	.zero		0
	.zero		64


//--------------------- .nv.constant0._Z16neutron_calculusP17curandStateXORWOWfffPfPiiS2_ --------------------------
	.section	.nv.constant0._Z16neutron_calculusP17curandStateXORWOWfffPfPiiS2_,"a",@progbits
	.sectionflags	@""
	.align	4
.nv.constant0._Z16neutron_calculusP17curandStateXORWOWfffPfPiiS2_:
	.zero		952


//--------------------- .nv.constant0._Z12setup_kernelP17curandStateXORWOW --------------------------
	.section	.nv.constant0._Z12setup_kernelP17curandStateXORWOW,"a",@progbits
	.sectionflags	@""
	.align	4
.nv.constant0._Z12setup_kernelP17curandStateXORWOW:
	.zero		904


//--------------------- SYMBOLS --------------------------

	.type		.nv.reservedSmem.offset0,@object
	.size		.nv.reservedSmem.offset0,0x4
	.type		.nv.reservedSmem.cap,@object
	.size		.nv.reservedSmem.cap,0x4
